//
// Generated by NVIDIA NVVM Compiler
//
// Compiler Build ID: CL-36424714
// Cuda compilation tools, release 13.0, V13.0.88
// Based on NVVM 20.0.0
//

.version 9.0
.target sm_100
.address_size 64

	// .globl	_Z8sumvec_dPdS_S_i
.func  (.param .align 16 .b8 func_retval0[16]) __internal_trig_reduction_slowpathd
(
	.param .b64 __internal_trig_reduction_slowpathd_param_0
)
;
.global .align 8 .b8 __cudart_i2opi_d[144] = {8, 93, 141, 31, 177, 95, 251, 107, 234, 146, 82, 138, 247, 57, 7, 61, 123, 241, 229, 235, 199, 186, 39, 117, 45, 234, 95, 158, 102, 63, 70, 79, 183, 9, 203, 39, 207, 126, 54, 109, 31, 109, 10, 90, 139, 17, 47, 239, 15, 152, 5, 222, 255, 151, 248, 31, 59, 40, 249, 189, 139, 95, 132, 156, 244, 57, 83, 131, 57, 214, 145, 57, 65, 126, 95, 180, 38, 112, 156, 233, 132, 68, 187, 46, 245, 53, 130, 232, 62, 167, 41, 177, 28, 235, 29, 254, 28, 146, 209, 9, 234, 46, 73, 6, 224, 210, 77, 66, 58, 110, 36, 183, 97, 197, 187, 222, 171, 99, 81, 254, 65, 144, 67, 60, 153, 149, 98, 219, 192, 221, 52, 245, 209, 87, 39, 252, 41, 21, 68, 78, 110, 131, 249, 162};
.global .align 16 .b8 __cudart_sin_cos_coeffs[128] = {70, 210, 176, 44, 241, 229, 90, 190, 146, 227, 172, 105, 227, 29, 199, 62, 161, 98, 219, 25, 160, 1, 42, 191, 24, 8, 17, 17, 17, 17, 129, 63, 84, 85, 85, 85, 85, 85, 197, 191, 0, 0, 0, 0, 0, 0, 0, 0, 0, 0, 0, 0, 0, 0, 0, 0, 100, 129, 253, 32, 131, 255, 168, 189, 40, 133, 239, 193, 167, 238, 33, 62, 217, 230, 6, 142, 79, 126, 146, 190, 233, 188, 221, 25, 160, 1, 250, 62, 71, 93, 193, 22, 108, 193, 86, 191, 81, 85, 85, 85, 85, 85, 165, 63, 0, 0, 0, 0, 0, 0, 224, 191, 0, 0, 0, 0, 0, 0, 240, 63};

.visible .entry _Z8sumvec_dPdS_S_i(
	.param .u64 .ptr .align 1 _Z8sumvec_dPdS_S_i_param_0,
	.param .u64 .ptr .align 1 _Z8sumvec_dPdS_S_i_param_1,
	.param .u64 .ptr .align 1 _Z8sumvec_dPdS_S_i_param_2,
	.param .u32 _Z8sumvec_dPdS_S_i_param_3
)
{
	.reg .pred 	%p<18>;
	.reg .b32 	%r<48>;
	.reg .b64 	%rd<29>;
	.reg .b64 	%fd<135>;

	ld.param.u64 	%rd1, [_Z8sumvec_dPdS_S_i_param_0];
	ld.param.u64 	%rd2, [_Z8sumvec_dPdS_S_i_param_1];
	ld.param.u64 	%rd3, [_Z8sumvec_dPdS_S_i_param_2];
	ld.param.u32 	%r18, [_Z8sumvec_dPdS_S_i_param_3];
	mov.u32 	%r19, %ctaid.x;
	mov.u32 	%r20, %ntid.x;
	mov.u32 	%r21, %tid.x;
	mad.lo.s32 	%r1, %r19, %r20, %r21;
	setp.ge.s32 	%p1, %r1, %r18;
	@%p1 bra 	$L__BB0_20;
	cvta.to.global.u64 	%rd4, %rd1;
	mul.wide.s32 	%rd5, %r1, 8;
	add.s64 	%rd6, %rd4, %rd5;
	ld.global.f64 	%fd1, [%rd6];
	abs.f64 	%fd2, %fd1;
	setp.neu.f64 	%p2, %fd2, 0d7FF0000000000000;
	@%p2 bra 	$L__BB0_3;
	mov.f64 	%fd31, 0d0000000000000000;
	mul.rn.f64 	%fd129, %fd1, %fd31;
	mov.b32 	%r42, 0;
	bra.uni 	$L__BB0_5;
$L__BB0_3:
	mul.f64 	%fd26, %fd1, 0d3FE45F306DC9C883;
	cvt.rni.s32.f64 	%r42, %fd26;
	cvt.rn.f64.s32 	%fd27, %r42;
	fma.rn.f64 	%fd28, %fd27, 0dBFF921FB54442D18, %fd1;
	fma.rn.f64 	%fd29, %fd27, 0dBC91A62633145C00, %fd28;
	fma.rn.f64 	%fd129, %fd27, 0dB97B839A252049C0, %fd29;
	setp.ltu.f64 	%p3, %fd2, 0d41E0000000000000;
	@%p3 bra 	$L__BB0_5;
	{ // callseq 0, 0
	.param .b64 param0;
	st.param.f64 	[param0], %fd1;
	.param .align 16 .b8 retval0[16];
	call.uni (retval0), 
	__internal_trig_reduction_slowpathd, 
	(
	param0
	);
	ld.param.f64 	%fd129, [retval0];
	ld.param.b32 	%r42, [retval0+8];
	} // callseq 0
$L__BB0_5:
	setp.neu.f64 	%p4, %fd2, 0d7FF0000000000000;
	shl.b32 	%r24, %r42, 6;
	cvt.u64.u32 	%rd7, %r24;
	and.b64  	%rd8, %rd7, 64;
	mov.u64 	%rd9, __cudart_sin_cos_coeffs;
	add.s64 	%rd10, %rd9, %rd8;
	mul.rn.f64 	%fd32, %fd129, %fd129;
	and.b32  	%r25, %r42, 1;
	setp.eq.b32 	%p5, %r25, 1;
	selp.f64 	%fd33, 0dBDA8FF8320FD8164, 0d3DE5DB65F9785EBA, %p5;
	ld.global.nc.v2.f64 	{%fd34, %fd35}, [%rd10];
	fma.rn.f64 	%fd36, %fd33, %fd32, %fd34;
	fma.rn.f64 	%fd37, %fd36, %fd32, %fd35;
	ld.global.nc.v2.f64 	{%fd38, %fd39}, [%rd10+16];
	fma.rn.f64 	%fd40, %fd37, %fd32, %fd38;
	fma.rn.f64 	%fd41, %fd40, %fd32, %fd39;
	ld.global.nc.v2.f64 	{%fd42, %fd43}, [%rd10+32];
	fma.rn.f64 	%fd44, %fd41, %fd32, %fd42;
	fma.rn.f64 	%fd45, %fd44, %fd32, %fd43;
	fma.rn.f64 	%fd46, %fd45, %fd129, %fd129;
	fma.rn.f64 	%fd47, %fd45, %fd32, 0d3FF0000000000000;
	selp.f64 	%fd48, %fd47, %fd46, %p5;
	and.b32  	%r26, %r42, 2;
	setp.eq.s32 	%p6, %r26, 0;
	mov.f64 	%fd49, 0d0000000000000000;
	sub.f64 	%fd50, %fd49, %fd48;
	selp.f64 	%fd7, %fd48, %fd50, %p6;
	@%p4 bra 	$L__BB0_7;
	mov.f64 	%fd56, 0d0000000000000000;
	mul.rn.f64 	%fd130, %fd1, %fd56;
	mov.b32 	%r43, 0;
	bra.uni 	$L__BB0_9;
$L__BB0_7:
	mul.f64 	%fd51, %fd1, 0d3FE45F306DC9C883;
	cvt.rni.s32.f64 	%r43, %fd51;
	cvt.rn.f64.s32 	%fd52, %r43;
	fma.rn.f64 	%fd53, %fd52, 0dBFF921FB54442D18, %fd1;
	fma.rn.f64 	%fd54, %fd52, 0dBC91A62633145C00, %fd53;
	fma.rn.f64 	%fd130, %fd52, 0dB97B839A252049C0, %fd54;
	setp.ltu.f64 	%p7, %fd2, 0d41E0000000000000;
	@%p7 bra 	$L__BB0_9;
	{ // callseq 1, 0
	.param .b64 param0;
	st.param.f64 	[param0], %fd1;
	.param .align 16 .b8 retval0[16];
	call.uni (retval0), 
	__internal_trig_reduction_slowpathd, 
	(
	param0
	);
	ld.param.f64 	%fd130, [retval0];
	ld.param.b32 	%r43, [retval0+8];
	} // callseq 1
$L__BB0_9:
	shl.b32 	%r29, %r43, 6;
	cvt.u64.u32 	%rd11, %r29;
	and.b64  	%rd12, %rd11, 64;
	add.s64 	%rd14, %rd9, %rd12;
	mul.rn.f64 	%fd57, %fd130, %fd130;
	and.b32  	%r30, %r43, 1;
	setp.eq.b32 	%p8, %r30, 1;
	selp.f64 	%fd58, 0dBDA8FF8320FD8164, 0d3DE5DB65F9785EBA, %p8;
	ld.global.nc.v2.f64 	{%fd59, %fd60}, [%rd14];
	fma.rn.f64 	%fd61, %fd58, %fd57, %fd59;
	fma.rn.f64 	%fd62, %fd61, %fd57, %fd60;
	ld.global.nc.v2.f64 	{%fd63, %fd64}, [%rd14+16];
	fma.rn.f64 	%fd65, %fd62, %fd57, %fd63;
	fma.rn.f64 	%fd66, %fd65, %fd57, %fd64;
	ld.global.nc.v2.f64 	{%fd67, %fd68}, [%rd14+32];
	fma.rn.f64 	%fd69, %fd66, %fd57, %fd67;
	fma.rn.f64 	%fd70, %fd69, %fd57, %fd68;
	fma.rn.f64 	%fd71, %fd70, %fd130, %fd130;
	fma.rn.f64 	%fd72, %fd70, %fd57, 0d3FF0000000000000;
	selp.f64 	%fd73, %fd72, %fd71, %p8;
	and.b32  	%r31, %r43, 2;
	setp.eq.s32 	%p9, %r31, 0;
	mov.f64 	%fd74, 0d0000000000000000;
	sub.f64 	%fd75, %fd74, %fd73;
	selp.f64 	%fd76, %fd73, %fd75, %p9;
	mul.f64 	%fd12, %fd7, %fd76;
	cvta.to.global.u64 	%rd15, %rd2;
	add.s64 	%rd17, %rd15, %rd5;
	ld.global.f64 	%fd13, [%rd17];
	abs.f64 	%fd14, %fd13;
	setp.neu.f64 	%p10, %fd14, 0d7FF0000000000000;
	@%p10 bra 	$L__BB0_11;
	mov.f64 	%fd82, 0d0000000000000000;
	mul.rn.f64 	%fd132, %fd13, %fd82;
	mov.b32 	%r45, 1;
	bra.uni 	$L__BB0_14;
$L__BB0_11:
	mul.f64 	%fd77, %fd13, 0d3FE45F306DC9C883;
	cvt.rni.s32.f64 	%r44, %fd77;
	cvt.rn.f64.s32 	%fd78, %r44;
	fma.rn.f64 	%fd79, %fd78, 0dBFF921FB54442D18, %fd13;
	fma.rn.f64 	%fd80, %fd78, 0dBC91A62633145C00, %fd79;
	fma.rn.f64 	%fd132, %fd78, 0dB97B839A252049C0, %fd80;
	setp.ltu.f64 	%p11, %fd14, 0d41E0000000000000;
	@%p11 bra 	$L__BB0_13;
	{ // callseq 2, 0
	.param .b64 param0;
	st.param.f64 	[param0], %fd13;
	.param .align 16 .b8 retval0[16];
	call.uni (retval0), 
	__internal_trig_reduction_slowpathd, 
	(
	param0
	);
	ld.param.f64 	%fd132, [retval0];
	ld.param.b32 	%r44, [retval0+8];
	} // callseq 2
$L__BB0_13:
	add.s32 	%r45, %r44, 1;
$L__BB0_14:
	setp.neu.f64 	%p12, %fd14, 0d7FF0000000000000;
	shl.b32 	%r34, %r45, 6;
	cvt.u64.u32 	%rd18, %r34;
	and.b64  	%rd19, %rd18, 64;
	add.s64 	%rd21, %rd9, %rd19;
	mul.rn.f64 	%fd83, %fd132, %fd132;
	and.b32  	%r35, %r45, 1;
	setp.eq.b32 	%p13, %r35, 1;
	selp.f64 	%fd84, 0dBDA8FF8320FD8164, 0d3DE5DB65F9785EBA, %p13;
	ld.global.nc.v2.f64 	{%fd85, %fd86}, [%rd21];
	fma.rn.f64 	%fd87, %fd84, %fd83, %fd85;
	fma.rn.f64 	%fd88, %fd87, %fd83, %fd86;
	ld.global.nc.v2.f64 	{%fd89, %fd90}, [%rd21+16];
	fma.rn.f64 	%fd91, %fd88, %fd83, %fd89;
	fma.rn.f64 	%fd92, %fd91, %fd83, %fd90;
	ld.global.nc.v2.f64 	{%fd93, %fd94}, [%rd21+32];
	fma.rn.f64 	%fd95, %fd92, %fd83, %fd93;
	fma.rn.f64 	%fd96, %fd95, %fd83, %fd94;
	fma.rn.f64 	%fd97, %fd96, %fd132, %fd132;
	fma.rn.f64 	%fd98, %fd96, %fd83, 0d3FF0000000000000;
	selp.f64 	%fd99, %fd98, %fd97, %p13;
	and.b32  	%r36, %r45, 2;
	setp.eq.s32 	%p14, %r36, 0;
	mov.f64 	%fd100, 0d0000000000000000;
	sub.f64 	%fd101, %fd100, %fd99;
	selp.f64 	%fd20, %fd99, %fd101, %p14;
	@%p12 bra 	$L__BB0_16;
	mov.f64 	%fd107, 0d0000000000000000;
	mul.rn.f64 	%fd134, %fd13, %fd107;
	mov.b32 	%r47, 1;
	bra.uni 	$L__BB0_19;
$L__BB0_16:
	mul.f64 	%fd102, %fd13, 0d3FE45F306DC9C883;
	cvt.rni.s32.f64 	%r46, %fd102;
	cvt.rn.f64.s32 	%fd103, %r46;
	fma.rn.f64 	%fd104, %fd103, 0dBFF921FB54442D18, %fd13;
	fma.rn.f64 	%fd105, %fd103, 0dBC91A62633145C00, %fd104;
	fma.rn.f64 	%fd134, %fd103, 0dB97B839A252049C0, %fd105;
	setp.ltu.f64 	%p15, %fd14, 0d41E0000000000000;
	@%p15 bra 	$L__BB0_18;
	{ // callseq 3, 0
	.param .b64 param0;
	st.param.f64 	[param0], %fd13;
	.param .align 16 .b8 retval0[16];
	call.uni (retval0), 
	__internal_trig_reduction_slowpathd, 
	(
	param0
	);
	ld.param.f64 	%fd134, [retval0];
	ld.param.b32 	%r46, [retval0+8];
	} // callseq 3
$L__BB0_18:
	add.s32 	%r47, %r46, 1;
$L__BB0_19:
	shl.b32 	%r39, %r47, 6;
	cvt.u64.u32 	%rd22, %r39;
	and.b64  	%rd23, %rd22, 64;
	add.s64 	%rd25, %rd9, %rd23;
	mul.rn.f64 	%fd108, %fd134, %fd134;
	and.b32  	%r40, %r47, 1;
	setp.eq.b32 	%p16, %r40, 1;
	selp.f64 	%fd109, 0dBDA8FF8320FD8164, 0d3DE5DB65F9785EBA, %p16;
	ld.global.nc.v2.f64 	{%fd110, %fd111}, [%rd25];
	fma.rn.f64 	%fd112, %fd109, %fd108, %fd110;
	fma.rn.f64 	%fd113, %fd112, %fd108, %fd111;
	ld.global.nc.v2.f64 	{%fd114, %fd115}, [%rd25+16];
	fma.rn.f64 	%fd116, %fd113, %fd108, %fd114;
	fma.rn.f64 	%fd117, %fd116, %fd108, %fd115;
	ld.global.nc.v2.f64 	{%fd118, %fd119}, [%rd25+32];
	fma.rn.f64 	%fd120, %fd117, %fd108, %fd118;
	fma.rn.f64 	%fd121, %fd120, %fd108, %fd119;
	fma.rn.f64 	%fd122, %fd121, %fd134, %fd134;
	fma.rn.f64 	%fd123, %fd121, %fd108, 0d3FF0000000000000;
	selp.f64 	%fd124, %fd123, %fd122, %p16;
	and.b32  	%r41, %r47, 2;
	setp.eq.s32 	%p17, %r41, 0;
	mov.f64 	%fd125, 0d0000000000000000;
	sub.f64 	%fd126, %fd125, %fd124;
	selp.f64 	%fd127, %fd124, %fd126, %p17;
	fma.rn.f64 	%fd128, %fd20, %fd127, %fd12;
	cvta.to.global.u64 	%rd26, %rd3;
	add.s64 	%rd28, %rd26, %rd5;
	st.global.f64 	[%rd28], %fd128;
$L__BB0_20:
	ret;

}
.func  (.param .align 16 .b8 func_retval0[16]) __internal_trig_reduction_slowpathd(
	.param .b64 __internal_trig_reduction_slowpathd_param_0
)
{
	.local .align 8 .b8 	__local_depot1[40];
	.reg .b64 	%SP;
	.reg .b64 	%SPL;
	.reg .pred 	%p<10>;
	.reg .b32 	%r<47>;
	.reg .b64 	%rd<74>;
	.reg .b64 	%fd<5>;

	mov.u64 	%SPL, __local_depot1;
	ld.param.f64 	%fd4, [__internal_trig_reduction_slowpathd_param_0];
	add.u64 	%rd1, %SPL, 0;
	{
	.reg .b32 %temp; 
	mov.b64 	{%temp, %r1}, %fd4;
	}
	shr.u32 	%r2, %r1, 20;
	and.b32  	%r3, %r2, 2047;
	setp.eq.s32 	%p1, %r3, 2047;
	mov.b32 	%r46, 0;
	@%p1 bra 	$L__BB1_9;
	add.s32 	%r20, %r3, -1024;
	mov.b64 	%rd20, %fd4;
	shl.b64 	%rd2, %rd20, 11;
	shr.u32 	%r4, %r20, 6;
	sub.s32 	%r45, 15, %r4;
	sub.s32 	%r21, 19, %r4;
	setp.lt.u32 	%p2, %r20, 128;
	selp.b32 	%r6, 18, %r21, %p2;
	setp.ge.s32 	%p3, %r45, %r6;
	mov.b64 	%rd70, 0;
	@%p3 bra 	$L__BB1_4;
	add.s32 	%r23, %r6, %r4;
	neg.s32 	%r43, %r23;
	or.b64  	%rd3, %rd2, -9223372036854775808;
	mov.b64 	%rd70, 0;
	mov.b32 	%r42, 0;
	mov.u64 	%rd25, __cudart_i2opi_d;
	mov.u32 	%r44, %r45;
$L__BB1_3:
	.pragma "nounroll";
	mul.wide.s32 	%rd22, %r42, 8;
	add.s64 	%rd23, %rd1, %rd22;
	mul.wide.s32 	%rd24, %r44, 8;
	add.s64 	%rd26, %rd25, %rd24;
	ld.global.nc.u64 	%rd27, [%rd26];
	{
	.reg .u32 %r0, %r1, %r2, %r3, %alo, %ahi, %blo, %bhi, %clo, %chi;
	mov.b64 	{%alo,%ahi}, %rd27;
	mov.b64 	{%blo,%bhi}, %rd3;
	mov.b64 	{%clo,%chi}, %rd70;
	mad.lo.cc.u32 	%r0, %alo, %blo, %clo;
	madc.hi.cc.u32 	%r1, %alo, %blo, %chi;
	madc.hi.u32 	%r2, %alo, %bhi, 0;
	mad.lo.cc.u32 	%r1, %alo, %bhi, %r1;
	madc.hi.cc.u32 	%r2, %ahi, %blo, %r2;
	madc.hi.u32 	%r3, %ahi, %bhi, 0;
	mad.lo.cc.u32 	%r1, %ahi, %blo, %r1;
	madc.lo.cc.u32 	%r2, %ahi, %bhi, %r2;
	addc.u32 	%r3, %r3, 0;
	mov.b64 	%rd28, {%r0,%r1};
	mov.b64 	%rd70, {%r2,%r3};
	}
	st.local.u64 	[%rd23], %rd28;
	add.s32 	%r44, %r44, 1;
	add.s32 	%r43, %r43, 1;
	add.s32 	%r42, %r42, 1;
	setp.ne.s32 	%p4, %r43, -15;
	mov.u32 	%r45, %r6;
	@%p4 bra 	$L__BB1_3;
$L__BB1_4:
	cvt.s64.s32 	%rd29, %r45;
	cvt.u64.u32 	%rd30, %r4;
	add.s64 	%rd31, %rd30, %rd29;
	shl.b64 	%rd32, %rd31, 3;
	add.s64 	%rd33, %rd1, %rd32;
	st.local.u64 	[%rd33+-120], %rd70;
	and.b32  	%r15, %r2, 63;
	ld.local.u64 	%rd72, [%rd1+16];
	ld.local.u64 	%rd71, [%rd1+24];
	setp.eq.s32 	%p5, %r15, 0;
	@%p5 bra 	$L__BB1_6;
	shl.b64 	%rd34, %rd71, %r15;
	shr.u64 	%rd35, %rd72, 1;
	xor.b32  	%r24, %r15, 63;
	shr.u64 	%rd36, %rd35, %r24;
	or.b64  	%rd71, %rd34, %rd36;
	ld.local.u64 	%rd37, [%rd1+8];
	shl.b64 	%rd38, %rd72, %r15;
	shr.u64 	%rd39, %rd37, 1;
	shr.u64 	%rd40, %rd39, %r24;
	or.b64  	%rd72, %rd38, %rd40;
$L__BB1_6:
	and.b32  	%r25, %r1, -2147483648;
	shr.u64 	%rd41, %rd71, 62;
	cvt.u32.u64 	%r26, %rd41;
	mov.b64 	{%r27, %r28}, %rd71;
	mov.b64 	{%r29, %r30}, %rd72;
	shf.l.wrap.b32 	%r31, %r30, %r27, 2;
	shf.l.wrap.b32 	%r32, %r27, %r28, 2;
	mov.b64 	%rd42, {%r31, %r32};
	shl.b64 	%rd43, %rd72, 2;
	shr.u64 	%rd44, %rd42, 63;
	cvt.u32.u64 	%r33, %rd44;
	add.s32 	%r34, %r33, %r26;
	setp.eq.s32 	%p6, %r25, 0;
	neg.s32 	%r35, %r34;
	selp.b32 	%r46, %r34, %r35, %p6;
	setp.gt.s64 	%p7, %rd42, -1;
	mov.b64 	%rd45, 0;
	{
	.reg .u32 %r0, %r1, %r2, %r3, %a0, %a1, %a2, %a3, %b0, %b1, %b2, %b3;
	mov.b64 	{%a0,%a1}, %rd45;
	mov.b64 	{%a2,%a3}, %rd45;
	mov.b64 	{%b0,%b1}, %rd43;
	mov.b64 	{%b2,%b3}, %rd42;
	sub.cc.u32 	%r0, %a0, %b0;
	subc.cc.u32 	%r1, %a1, %b1;
	subc.cc.u32 	%r2, %a2, %b2;
	subc.u32 	%r3, %a3, %b3;
	mov.b64 	%rd46, {%r0,%r1};
	mov.b64 	%rd47, {%r2,%r3};
	}
	xor.b32  	%r36, %r25, -2147483648;
	selp.b64 	%rd73, %rd42, %rd47, %p7;
	selp.b64 	%rd14, %rd43, %rd46, %p7;
	selp.b32 	%r17, %r25, %r36, %p7;
	clz.b64 	%r37, %rd73;
	cvt.u64.u32 	%rd15, %r37;
	setp.eq.s32 	%p8, %r37, 0;
	@%p8 bra 	$L__BB1_8;
	cvt.u32.u64 	%r38, %rd15;
	and.b32  	%r39, %r38, 63;
	shl.b64 	%rd48, %rd73, %r39;
	shr.u64 	%rd49, %rd14, 1;
	not.b32 	%r40, %r38;
	and.b32  	%r41, %r40, 63;
	shr.u64 	%rd50, %rd49, %r41;
	or.b64  	%rd73, %rd48, %rd50;
$L__BB1_8:
	mov.b64 	%rd51, -3958705157555305931;
	{
	.reg .u32 %r0, %r1, %r2, %r3, %alo, %ahi, %blo, %bhi;
	mov.b64 	{%alo,%ahi}, %rd73;
	mov.b64 	{%blo,%bhi}, %rd51;
	mul.lo.u32 	%r0, %alo, %blo;
	mul.hi.u32 	%r1, %alo, %blo;
	mad.lo.cc.u32 	%r1, %alo, %bhi, %r1;
	madc.hi.u32 	%r2, %alo, %bhi, 0;
	mad.lo.cc.u32 	%r1, %ahi, %blo, %r1;
	madc.hi.cc.u32 	%r2, %ahi, %blo, %r2;
	madc.hi.u32 	%r3, %ahi, %bhi, 0;
	mad.lo.cc.u32 	%r2, %ahi, %bhi, %r2;
	addc.u32 	%r3, %r3, 0;
	mov.b64 	%rd52, {%r0,%r1};
	mov.b64 	%rd53, {%r2,%r3};
	}
	setp.gt.s64 	%p9, %rd53, 0;
	{
	.reg .u32 %r0, %r1, %r2, %r3, %a0, %a1, %a2, %a3, %b0, %b1, %b2, %b3;
	mov.b64 	{%a0,%a1}, %rd52;
	mov.b64 	{%a2,%a3}, %rd53;
	mov.b64 	{%b0,%b1}, %rd52;
	mov.b64 	{%b2,%b3}, %rd53;
	add.cc.u32 	%r0, %a0, %b0;
	addc.cc.u32 	%r1, %a1, %b1;
	addc.cc.u32 	%r2, %a2, %b2;
	addc.u32 	%r3, %a3, %b3;
	mov.b64 	%rd54, {%r0,%r1};
	mov.b64 	%rd55, {%r2,%r3};
	}
	selp.b64 	%rd56, %rd55, %rd53, %p9;
	selp.s64 	%rd57, -1, 0, %p9;
	sub.s64 	%rd58, %rd57, %rd15;
	cvt.u64.u32 	%rd59, %r17;
	shl.b64 	%rd60, %rd59, 32;
	add.s64 	%rd61, %rd56, 1;
	shr.u64 	%rd62, %rd61, 10;
	add.s64 	%rd63, %rd62, 1;
	shr.u64 	%rd64, %rd63, 1;
	shl.b64 	%rd65, %rd58, 52;
	add.s64 	%rd66, %rd65, %rd64;
	add.s64 	%rd67, %rd66, 4602678819172646912;
	or.b64  	%rd68, %rd67, %rd60;
	mov.b64 	%fd4, %rd68;
$L__BB1_9:
	st.param.f64 	[func_retval0], %fd4;
	st.param.b32 	[func_retval0+8], %r46;
	ret;

}


// ===== COMPILED SASS (sm_100) =====

	.target	sm_100

	.elftype	@"ET_EXEC"


//--------------------- .note.nv.tkinfo           --------------------------
	.section	.note.nv.tkinfo,"",@"SHT_NOTE"
	.sectionflags	@"SHF_NOTE_NV_TKINFO"
	.tkinfo
        /*0018*/ 	.word	0x00000002
        /*0030*/ 	.string	""
        /*0030*/ 	.string	"ptxas"
        /*0030*/ 	.string	"Cuda compilation tools, release 13.0, V13.0.88"
        /*0030*/ 	.string	"Build cuda_13.0.r13.0/compiler.36424714_0"
        /*0030*/ 	.string	"-arch sm_100 -m 64 "



//--------------------- .note.nv.cuinfo           --------------------------
	.section	.note.nv.cuinfo,"",@"SHT_NOTE"
	.sectionflags	@"SHF_NOTE_NV_CUINFO"
        /*0018*/ 	.short	0x0002
        /*001a*/ 	.short	0x0064
        /*001c*/ 	.short	0x0082
	.zero		2


//--------------------- .nv.info                  --------------------------
	.section	.nv.info,"",@"SHT_CUDA_INFO"
	.align	4


	//----- nvinfo : EIATTR_REGCOUNT
	.align		4
        /*0000*/ 	.byte	0x04, 0x2f
        /*0002*/ 	.short	(.L_3 - .L_2)
	.align		4
.L_2:
        /*0004*/ 	.word	index@(_Z8sumvec_dPdS_S_i)
        /*0008*/ 	.word	0x0000001e


	//----- nvinfo : EIATTR_FRAME_SIZE
	.align		4
.L_3:
        /*000c*/ 	.byte	0x04, 0x11
        /*000e*/ 	.short	(.L_5 - .L_4)
	.align		4
.L_4:
        /*0010*/ 	.word	index@($_Z8sumvec_dPdS_S_i$__internal_trig_reduction_slowpathd)
        /*0014*/ 	.word	0x00000028


	//----- nvinfo : EIATTR_FRAME_SIZE
	.align		4
.L_5:
        /*0018*/ 	.byte	0x04, 0x11
        /*001a*/ 	.short	(.L_7 - .L_6)
	.align		4
.L_6:
        /*001c*/ 	.word	index@(_Z8sumvec_dPdS_S_i)
        /*0020*/ 	.word	0x00000028


	//----- nvinfo : EIATTR_MIN_STACK_SIZE
	.align		4
.L_7:
        /*0024*/ 	.byte	0x04, 0x12
        /*0026*/ 	.short	(.L_9 - .L_8)
	.align		4
.L_8:
        /*0028*/ 	.word	index@(_Z8sumvec_dPdS_S_i)
        /*002c*/ 	.word	0x00000028
.L_9:


//--------------------- .nv.compat                --------------------------
	.section	.nv.compat,"",@"SHT_CUDA_COMPAT_INFO"
	.align	4
        /*0000*/ 	.byte	0x02, 0x09, 0x00, 0x00, 0x02, 0x02, 0x01, 0x00, 0x02, 0x05, 0x05, 0x00, 0x03, 0x07, 0x01, 0x01
        /*0010*/ 	.byte	0x02, 0x03, 0x00, 0x00, 0x02, 0x06, 0x01, 0x00, 0x04, 0x0b, 0x08, 0x00, 0x01, 0x00, 0x00, 0x00
        /*0020*/ 	.byte	0x00, 0x00, 0x00, 0x00


//--------------------- .nv.info._Z8sumvec_dPdS_S_i --------------------------
	.section	.nv.info._Z8sumvec_dPdS_S_i,"",@"SHT_CUDA_INFO"
	.sectionflags	@""
	.align	4


	//----- nvinfo : EIATTR_CUDA_API_VERSION
	.align		4
        /*0000*/ 	.byte	0x04, 0x37
        /*0002*/ 	.short	(.L_11 - .L_10)
.L_10:
        /*0004*/ 	.word	0x00000082


	//----- nvinfo : EIATTR_KPARAM_INFO
	.align		4
.L_11:
        /*0008*/ 	.byte	0x04, 0x17
        /*000a*/ 	.short	(.L_13 - .L_12)
.L_12:
        /*000c*/ 	.word	0x00000000
        /*0010*/ 	.short	0x0003
        /*0012*/ 	.short	0x0018
        /*0014*/ 	.byte	0x00, 0xf0, 0x11, 0x00


	//----- nvinfo : EIATTR_KPARAM_INFO
	.align		4
.L_13:
        /*0018*/ 	.byte	0x04, 0x17
        /*001a*/ 	.short	(.L_15 - .L_14)
.L_14:
        /*001c*/ 	.word	0x00000000
        /*0020*/ 	.short	0x0002
        /*0022*/ 	.short	0x0010
        /*0024*/ 	.byte	0x00, 0xf5, 0x21, 0x00


	//----- nvinfo : EIATTR_KPARAM_INFO
	.align		4
.L_15:
        /*0028*/ 	.byte	0x04, 0x17
        /*002a*/ 	.short	(.L_17 - .L_16)
.L_16:
        /*002c*/ 	.word	0x00000000
        /*0030*/ 	.short	0x0001
        /*0032*/ 	.short	0x0008
        /*0034*/ 	.byte	0x00, 0xf5, 0x21, 0x00


	//----- nvinfo : EIATTR_KPARAM_INFO
	.align		4
.L_17:
        /*0038*/ 	.byte	0x04, 0x17
        /*003a*/ 	.short	(.L_19 - .L_18)
.L_18:
        /*003c*/ 	.word	0x00000000
        /*0040*/ 	.short	0x0000
        /*0042*/ 	.short	0x0000
        /*0044*/ 	.byte	0x00, 0xf5, 0x21, 0x00


	//----- nvinfo : EIATTR_SPARSE_MMA_MASK
	.align		4
.L_19:
        /*0048*/ 	.byte	0x03, 0x50
        /*004a*/ 	.short	0x0000


	//----- nvinfo : EIATTR_MAXREG_COUNT
	.align		4
        /*004c*/ 	.byte	0x03, 0x1b
        /*004e*/ 	.short	0x00ff


	//----- nvinfo : EIATTR_MERCURY_ISA_VERSION
	.align		4
        /*0050*/ 	.byte	0x03, 0x5f
        /*0052*/ 	.short	0x0101


	//----- nvinfo : EIATTR_VRC_CTA_INIT_COUNT
	.align		4
        /*0054*/ 	.byte	0x02, 0x4a
	.zero		1
	.zero		1


	//----- nvinfo : EIATTR_EXIT_INSTR_OFFSETS
	.align		4
        /*0058*/ 	.byte	0x04, 0x1c
        /*005a*/ 	.short	(.L_21 - .L_20)


	//   ....[0]....
.L_20:
        /*005c*/ 	.word	0x00000080


	//   ....[1]....
        /*0060*/ 	.word	0x00000fb0


	//----- nvinfo : EIATTR_CRS_STACK_SIZE
	.align		4
.L_21:
        /*0064*/ 	.byte	0x04, 0x1e
        /*0066*/ 	.short	(.L_23 - .L_22)
.L_22:
        /*0068*/ 	.word	0x00000000


	//----- nvinfo : EIATTR_CBANK_PARAM_SIZE
	.align		4
.L_23:
        /*006c*/ 	.byte	0x03, 0x19
        /*006e*/ 	.short	0x001c


	//----- nvinfo : EIATTR_PARAM_CBANK
	.align		4
        /*0070*/ 	.byte	0x04, 0x0a
        /*0072*/ 	.short	(.L_25 - .L_24)
	.align		4
.L_24:
        /*0074*/ 	.word	index@(.nv.constant0._Z8sumvec_dPdS_S_i)
        /*0078*/ 	.short	0x0380
        /*007a*/ 	.short	0x001c


	//----- nvinfo : EIATTR_SW_WAR
	.align		4
.L_25:
        /*007c*/ 	.byte	0x04, 0x36
        /*007e*/ 	.short	(.L_27 - .L_26)
.L_26:
        /*0080*/ 	.word	0x00000008
.L_27:


//--------------------- .nv.callgraph             --------------------------
	.section	.nv.callgraph,"",@"SHT_CUDA_CALLGRAPH"
	.align	4
	.sectionentsize	8
	.align		4
        /*0000*/ 	.word	0x00000000
	.align		4
        /*0004*/ 	.word	0xffffffff
	.align		4
        /*0008*/ 	.word	0x00000000
	.align		4
        /*000c*/ 	.word	0xfffffffe
	.align		4
        /*0010*/ 	.word	0x00000000
	.align		4
        /*0014*/ 	.word	0xfffffffd
	.align		4
        /*0018*/ 	.word	0x00000000
	.align		4
        /*001c*/ 	.word	0xfffffffc


//--------------------- .nv.constant4             --------------------------
	.section	.nv.constant4,"a",@progbits
	.align	8
	.align		8
.nv.constant4:
        /*0000*/ 	.dword	__cudart_i2opi_d
	.align		8
        /*0008*/ 	.dword	__cudart_sin_cos_coeffs


//--------------------- .text._Z8sumvec_dPdS_S_i  --------------------------
	.section	.text._Z8sumvec_dPdS_S_i,"ax",@progbits
	.align	128
        .global         _Z8sumvec_dPdS_S_i
        .type           _Z8sumvec_dPdS_S_i,@function
        .size           _Z8sumvec_dPdS_S_i,(.L_x_20 - _Z8sumvec_dPdS_S_i)
        .other          _Z8sumvec_dPdS_S_i,@"STO_CUDA_ENTRY STV_DEFAULT"
_Z8sumvec_dPdS_S_i:
.text._Z8sumvec_dPdS_S_i:
[----:B------:R-:W0:Y:S01]  /*0000*/  LDC R1, c[0x0][0x37c] ;  /* 0x0000df00ff017b82 */ /* 0x000e220000000800 */
[----:B------:R-:W1:Y:S07]  /*0010*/  S2R R3, SR_TID.X ;  /* 0x0000000000037919 */ /* 0x000e6e0000002100 */
[----:B------:R-:W1:Y:S01]  /*0020*/  S2UR UR4, SR_CTAID.X ;  /* 0x00000000000479c3 */ /* 0x000e620000002500 */
[----:B------:R-:W2:Y:S01]  /*0030*/  LDCU UR5, c[0x0][0x398] ;  /* 0x00007300ff0577ac */ /* 0x000ea20008000800 */
[----:B0-----:R-:W-:-:S06]  /*0040*/  VIADD R1, R1, 0xffffffd8 ;  /* 0xffffffd801017836 */ /* 0x001fcc0000000000 */
[----:B------:R-:W1:Y:S02]  /*0050*/  LDC R18, c[0x0][0x360] ;  /* 0x0000d800ff127b82 */ /* 0x000e640000000800 */
[----:B-1----:R-:W-:-:S05]  /*0060*/  IMAD R18, R18, UR4, R3 ;  /* 0x0000000412127c24 */ /* 0x002fca000f8e0203 */
[----:B--2---:R-:W-:-:S13]  /*0070*/  ISETP.GE.AND P0, PT, R18, UR5, PT ;  /* 0x0000000512007c0c */ /* 0x004fda000bf06270 */
[----:B------:R-:W-:Y:S05]  /*0080*/  @P0 EXIT ;  /* 0x000000000000094d */ /* 0x000fea0003800000 */
[----:B------:R-:W0:Y:S01]  /*0090*/  LDC.64 R6, c[0x0][0x380] ;  /* 0x0000e000ff067b82 */ /* 0x000e220000000a00 */
[----:B------:R-:W1:Y:S01]  /*00a0*/  LDCU.64 UR4, c[0x0][0x358] ;  /* 0x00006b00ff0477ac */ /* 0x000e620008000a00 */
[----:B0-----:R-:W-:-:S06]  /*00b0*/  IMAD.WIDE R6, R18, 0x8, R6 ;  /* 0x0000000812067825 */ /* 0x001fcc00078e0206 */
[----:B-1----:R-:W2:Y:S01]  /*00c0*/  LDG.E.64 R6, desc[UR4][R6.64] ;  /* 0x0000000406067981 */ /* 0x002ea2000c1e1b00 */
[----:B------:R-:W-:Y:S01]  /*00d0*/  BSSY.RECONVERGENT B0, `(.L_x_0) ;  /* 0x000001a000007945 */ /* 0x000fe20003800200 */
[----:B--2---:R-:W-:-:S14]  /*00e0*/  DSETP.NEU.AND P0, PT, |R6|, +INF , PT ;  /* 0x7ff000000600742a */ /* 0x004fdc0003f0d200 */
[----:B------:R-:W-:Y:S01]  /*00f0*/  @!P0 DMUL R2, RZ, R6 ;  /* 0x00000006ff028228 */ /* 0x000fe20000000000 */
[----:B------:R-:W-:Y:S01]  /*0100*/  @!P0 IMAD.MOV.U32 R0, RZ, RZ, RZ ;  /* 0x000000ffff008224 */ /* 0x000fe200078e00ff */
[----:B------:R-:W-:Y:S09]  /*0110*/  @!P0 BRA `(.L_x_1) ;  /* 0x0000000000548947 */ /* 0x000ff20003800000 */
[----:B------:R-:W-:Y:S01]  /*0120*/  UMOV UR6, 0x6dc9c883 ;  /* 0x6dc9c88300067882 */ /* 0x000fe20000000000 */
[----:B------:R-:W-:Y:S01]  /*0130*/  UMOV UR7, 0x3fe45f30 ;  /* 0x3fe45f3000077882 */ /* 0x000fe20000000000 */
[C---:B------:R-:W-:Y:S02]  /*0140*/  DSETP.GE.AND P0, PT, |R6|.reuse, 2.14748364800000000000e+09, PT ;  /* 0x41e000000600742a */ /* 0x040fe40003f06200 */
[----:B------:R-:W-:Y:S01]  /*0150*/  DMUL R4, R6, UR6 ;  /* 0x0000000606047c28 */ /* 0x000fe20008000000 */
[----:B------:R-:W-:Y:S01]  /*0160*/  UMOV UR6, 0x54442d18 ;  /* 0x54442d1800067882 */ /* 0x000fe20000000000 */
[----:B------:R-:W-:-:S04]  /*0170*/  UMOV UR7, 0x3ff921fb ;  /* 0x3ff921fb00077882 */ /* 0x000fc80000000000 */
[----:B------:R-:W0:Y:S08]  /*0180*/  F2I.F64 R0, R4 ;  /* 0x0000000400007311 */ /* 0x000e300000301100 */
[----:B0-----:R-:W0:Y:S02]  /*0190*/  I2F.F64 R2, R0 ;  /* 0x0000000000027312 */ /* 0x001e240000201c00 */
[----:B0-----:R-:W-:Y:S01]  /*01a0*/  DFMA R8, R2, -UR6, R6 ;  /* 0x8000000602087c2b */ /* 0x001fe20008000006 */
[----:B------:R-:W-:Y:S01]  /*01b0*/  UMOV UR6, 0x33145c00 ;  /* 0x33145c0000067882 */ /* 0x000fe20000000000 */
[----:B------:R-:W-:-:S06]  /*01c0*/  UMOV UR7, 0x3c91a626 ;  /* 0x3c91a62600077882 */ /* 0x000fcc0000000000 */
[----:B------:R-:W-:Y:S01]  /*01d0*/  DFMA R8, R2, -UR6, R8 ;  /* 0x8000000602087c2b */ /* 0x000fe20008000008 */
[----:B------:R-:W-:Y:S01]  /*01e0*/  UMOV UR6, 0x252049c0 ;  /* 0x252049c000067882 */ /* 0x000fe20000000000 */
[----:B------:R-:W-:-:S06]  /*01f0*/  UMOV UR7, 0x397b839a ;  /* 0x397b839a00077882 */ /* 0x000fcc0000000000 */
[----:B------:R-:W-:Y:S01]  /*0200*/  DFMA R2, R2, -UR6, R8 ;  /* 0x8000000602027c2b */ /* 0x000fe20008000008 */
[----:B------:R-:W-:Y:S10]  /*0210*/  @!P0 BRA `(.L_x_1) ;  /* 0x0000000000148947 */ /* 0x000ff40003800000 */
[----:B------:R-:W-:Y:S01]  /*0220*/  IMAD.MOV.U32 R0, RZ, RZ, R6 ;  /* 0x000000ffff007224 */ /* 0x000fe200078e0006 */
[----:B------:R-:W-:Y:S01]  /*0230*/  MOV R20, 0x260 ;  /* 0x0000026000147802 */ /* 0x000fe20000000f00 */
[----:B------:R-:W-:-:S07]  /*0240*/  IMAD.MOV.U32 R17, RZ, RZ, R7 ;  /* 0x000000ffff117224 */ /* 0x000fce00078e0007 */
[----:B------:R-:W-:Y:S05]  /*0250*/  CALL.REL.NOINC `($_Z8sumvec_dPdS_S_i$__internal_trig_reduction_slowpathd) ;  /* 0x0000000c00587944 */ /* 0x000fea0003c00000 */
[----:B------:R-:W-:-:S07]  /*0260*/  IMAD.MOV.U32 R0, RZ, RZ, R4 ;  /* 0x000000ffff007224 */ /* 0x000fce00078e0004 */
.L_x_1:
[----:B------:R-:W-:Y:S05]  /*0270*/  BSYNC.RECONVERGENT B0 ;  /* 0x0000000000007941 */ /* 0x000fea0003800200 */
.L_x_0:
[----:B------:R-:W0:Y:S01]  /*0280*/  LDCU.64 UR6, c[0x4][0x8] ;  /* 0x01000100ff0677ac */ /* 0x000e220008000a00 */
[----:B------:R-:W-:-:S05]  /*0290*/  IMAD.SHL.U32 R4, R0, 0x40, RZ ;  /* 0x0000004000047824 */ /* 0x000fca00078e00ff */
[----:B------:R-:W-:-:S04]  /*02a0*/  LOP3.LUT R4, R4, 0x40, RZ, 0xc0, !PT ;  /* 0x0000004004047812 */ /* 0x000fc800078ec0ff */
[----:B0-----:R-:W-:-:S05]  /*02b0*/  IADD3 R16, P0, PT, R4, UR6, RZ ;  /* 0x0000000604107c10 */ /* 0x001fca000ff1e0ff */
[----:B------:R-:W-:-:S05]  /*02c0*/  IMAD.X R17, RZ, RZ, UR7, P0 ;  /* 0x00000007ff117e24 */ /* 0x000fca00080e06ff */
[----:B------:R-:W2:Y:S04]  /*02d0*/  LDG.E.128.CONSTANT R8, desc[UR4][R16.64] ;  /* 0x0000000410087981 */ /* 0x000ea8000c1e9d00 */
[----:B------:R-:W3:Y:S04]  /*02e0*/  LDG.E.128.CONSTANT R12, desc[UR4][R16.64+0x10] ;  /* 0x00001004100c7981 */ /* 0x000ee8000c1e9d00 */
[----:B------:R-:W4:Y:S01]  /*02f0*/  LDG.E.128.CONSTANT R20, desc[UR4][R16.64+0x20] ;  /* 0x0000200410147981 */ /* 0x000f22000c1e9d00 */
[----:B------:R-:W-:Y:S01]  /*0300*/  LOP3.LUT R4, R0, 0x1, RZ, 0xc0, !PT ;  /* 0x0000000100047812 */ /* 0x000fe200078ec0ff */
[----:B------:R-:W-:Y:S01]  /*0310*/  IMAD.MOV.U32 R24, RZ, RZ, 0x20fd8164 ;  /* 0x20fd8164ff187424 */ /* 0x000fe200078e00ff */
[----:B------:R-:W-:Y:S01]  /*0320*/  DSETP.NEU.AND P1, PT, |R6|, +INF , PT ;  /* 0x7ff000000600742a */ /* 0x000fe20003f2d200 */
[----:B------:R-:W-:Y:S01]  /*0330*/  IMAD.MOV.U32 R19, RZ, RZ, 0x3da8ff83 ;  /* 0x3da8ff83ff137424 */ /* 0x000fe200078e00ff */
[----:B------:R-:W-:Y:S01]  /*0340*/  ISETP.NE.U32.AND P0, PT, R4, 0x1, PT ;  /* 0x000000010400780c */ /* 0x000fe20003f05070 */
[----:B------:R-:W-:Y:S01]  /*0350*/  DMUL R4, R2, R2 ;  /* 0x0000000202047228 */ /* 0x000fe20000000000 */
[----:B------:R-:W-:Y:S02]  /*0360*/  BSSY.RECONVERGENT B0, `(.L_x_2) ;  /* 0x0000029000007945 */ /* 0x000fe40003800200 */
[----:B------:R-:W-:-:S02]  /*0370*/  FSEL R24, R24, -8.06006814911005101289e+34, !P0 ;  /* 0xf9785eba18187808 */ /* 0x000fc40004000000 */
[----:B------:R-:W-:-:S06]  /*0380*/  FSEL R25, -R19, 0.11223486810922622681, !P0 ;  /* 0x3de5db6513197808 */ /* 0x000fcc0004000100 */
[----:B--2---:R-:W-:-:S08]  /*0390*/  DFMA R8, R4, R24, R8 ;  /* 0x000000180408722b */ /* 0x004fd00000000008 */
[----:B------:R-:W-:-:S08]  /*03a0*/  DFMA R8, R4, R8, R10 ;  /* 0x000000080408722b */ /* 0x000fd0000000000a */
[----:B---3--:R-:W-:-:S08]  /*03b0*/  DFMA R8, R4, R8, R12 ;  /* 0x000000080408722b */ /* 0x008fd0000000000c */
[----:B------:R-:W-:-:S08]  /*03c0*/  DFMA R8, R4, R8, R14 ;  /* 0x000000080408722b */ /* 0x000fd0000000000e */
[----:B----4-:R-:W-:-:S08]  /*03d0*/  DFMA R8, R4, R8, R20 ;  /* 0x000000080408722b */ /* 0x010fd00000000014 */
[----:B------:R-:W-:-:S08]  /*03e0*/  DFMA R8, R4, R8, R22 ;  /* 0x000000080408722b */ /* 0x000fd00000000016 */
[----:B------:R-:W-:Y:S02]  /*03f0*/  DFMA R2, R8, R2, R2 ;  /* 0x000000020802722b */ /* 0x000fe40000000002 */
[----:B------:R-:W-:-:S10]  /*0400*/  DFMA R4, R4, R8, 1 ;  /* 0x3ff000000404742b */ /* 0x000fd40000000008 */
[----:B------:R-:W-:Y:S02]  /*0410*/  FSEL R8, R4, R2, !P0 ;  /* 0x0000000204087208 */ /* 0x000fe40004000000 */
[----:B------:R-:W-:Y:S01]  /*0420*/  FSEL R9, R5, R3, !P0 ;  /* 0x0000000305097208 */ /* 0x000fe20004000000 */
[----:B------:R-:W-:Y:S01]  /*0430*/  @!P1 DMUL R2, RZ, R6 ;  /* 0x00000006ff029228 */ /* 0x000fe20000000000 */
[----:B------:R-:W-:Y:S01]  /*0440*/  LOP3.LUT P0, RZ, R0, 0x2, RZ, 0xc0, !PT ;  /* 0x0000000200ff7812 */ /* 0x000fe2000780c0ff */
[----:B------:R-:W-:-:S03]  /*0450*/  @!P1 IMAD.MOV.U32 R0, RZ, RZ, RZ ;  /* 0x000000ffff009224 */ /* 0x000fc600078e00ff */
[----:B------:R-:W-:-:S10]  /*0460*/  DADD R4, RZ, -R8 ;  /* 0x00000000ff047229 */ /* 0x000fd40000000808 */
[----:B------:R-:W-:Y:S02]  /*0470*/  FSEL R12, R8, R4, !P0 ;  /* 0x00000004080c7208 */ /* 0x000fe40004000000 */
[----:B------:R-:W-:Y:S01]  /*0480*/  FSEL R13, R9, R5, !P0 ;  /* 0x00000005090d7208 */ /* 0x000fe20004000000 */
[----:B------:R-:W-:Y:S06]  /*0490*/  @!P1 BRA `(.L_x_3) ;  /* 0x0000000000549947 */ /* 0x000fec0003800000 */
        /* <DEDUP_REMOVED lines=21> */
.L_x_3:
[----:B------:R-:W-:Y:S05]  /*05f0*/  BSYNC.RECONVERGENT B0 ;  /* 0x0000000000007941 */ /* 0x000fea0003800200 */
.L_x_2:
[----:B------:R-:W0:Y:S01]  /*0600*/  LDCU.64 UR6, c[0x4][0x8] ;  /* 0x01000100ff0677ac */ /* 0x000e220008000a00 */
[----:B------:R-:W-:Y:S01]  /*0610*/  IMAD.SHL.U32 R4, R0, 0x40, RZ ;  /* 0x0000004000047824 */ /* 0x000fe200078e00ff */
[----:B------:R-:W1:Y:S04]  /*0620*/  LDC.64 R6, c[0x0][0x388] ;  /* 0x0000e200ff067b82 */ /* 0x000e680000000a00 */
[----:B------:R-:W-:-:S04]  /*0630*/  LOP3.LUT R4, R4, 0x40, RZ, 0xc0, !PT ;  /* 0x0000004004047812 */ /* 0x000fc800078ec0ff */
[----:B0-----:R-:W-:-:S05]  /*0640*/  IADD3 R14, P0, PT, R4, UR6, RZ ;  /* 0x00000006040e7c10 */ /* 0x001fca000ff1e0ff */
[----:B------:R-:W-:-:S05]  /*0650*/  IMAD.X R15, RZ, RZ, UR7, P0 ;  /* 0x00000007ff0f7e24 */ /* 0x000fca00080e06ff */
[----:B------:R-:W2:Y:S04]  /*0660*/  LDG.E.128.CONSTANT R8, desc[UR4][R14.64] ;  /* 0x000000040e087981 */ /* 0x000ea8000c1e9d00 */
[----:B------:R-:W3:Y:S04]  /*0670*/  LDG.E.128.CONSTANT R20, desc[UR4][R14.64+0x10] ;  /* 0x000010040e147981 */ /* 0x000ee8000c1e9d00 */
[----:B------:R-:W4:Y:S01]  /*0680*/  LDG.E.128.CONSTANT R24, desc[UR4][R14.64+0x20] ;  /* 0x000020040e187981 */ /* 0x000f22000c1e9d00 */
[----:B-1----:R-:W-:-:S06]  /*0690*/  IMAD.WIDE R6, R18, 0x8, R6 ;  /* 0x0000000812067825 */ /* 0x002fcc00078e0206 */
[----:B------:R-:W5:Y:S01]  /*06a0*/  LDG.E.64 R6, desc[UR4][R6.64] ;  /* 0x0000000406067981 */ /* 0x000f62000c1e1b00 */
[----:B------:R-:W-:Y:S01]  /*06b0*/  LOP3.LUT R4, R0, 0x1, RZ, 0xc0, !PT ;  /* 0x0000000100047812 */ /* 0x000fe200078ec0ff */
[----:B------:R-:W-:Y:S01]  /*06c0*/  IMAD.MOV.U32 R16, RZ, RZ, 0x20fd8164 ;  /* 0x20fd8164ff107424 */ /* 0x000fe200078e00ff */
[----:B------:R-:W-:Y:S01]  /*06d0*/  BSSY.RECONVERGENT B0, `(.L_x_4) ;  /* 0x0000031000007945 */ /* 0x000fe20003800200 */
[----:B------:R-:W-:Y:S01]  /*06e0*/  IMAD.MOV.U32 R17, RZ, RZ, 0x3da8ff83 ;  /* 0x3da8ff83ff117424 */ /* 0x000fe200078e00ff */
[----:B------:R-:W-:Y:S01]  /*06f0*/  ISETP.NE.U32.AND P0, PT, R4, 0x1, PT ;  /* 0x000000010400780c */ /* 0x000fe20003f05070 */
[----:B------:R-:W-:-:S03]  /*0700*/  DMUL R4, R2, R2 ;  /* 0x0000000202047228 */ /* 0x000fc60000000000 */
[----:B------:R-:W-:Y:S02]  /*0710*/  FSEL R16, R16, -8.06006814911005101289e+34, !P0 ;  /* 0xf9785eba10107808 */ /* 0x000fe40004000000 */
[----:B------:R-:W-:-:S06]  /*0720*/  FSEL R17, -R17, 0.11223486810922622681, !P0 ;  /* 0x3de5db6511117808 */ /* 0x000fcc0004000100 */
[----:B--2---:R-:W-:-:S08]  /*0730*/  DFMA R8, R4, R16, R8 ;  /* 0x000000100408722b */ /* 0x004fd00000000008 */
[----:B------:R-:W-:Y:S02]  /*0740*/  DFMA R8, R4, R8, R10 ;  /* 0x000000080408722b */ /* 0x000fe4000000000a */
[----:B-----5:R-:W-:-:S06]  /*0750*/  DSETP.NEU.AND P1, PT, |R6|, +INF , PT ;  /* 0x7ff000000600742a */ /* 0x020fcc0003f2d200 */
[----:B---3--:R-:W-:-:S08]  /*0760*/  DFMA R8, R4, R8, R20 ;  /* 0x000000080408722b */ /* 0x008fd00000000014 */
[----:B------:R-:W-:-:S08]  /*0770*/  DFMA R8, R4, R8, R22 ;  /* 0x000000080408722b */ /* 0x000fd00000000016 */
[----:B----4-:R-:W-:-:S08]  /*0780*/  DFMA R8, R4, R8, R24 ;  /* 0x000000080408722b */ /* 0x010fd00000000018 */
[----:B------:R-:W-:-:S08]  /*0790*/  DFMA R8, R4, R8, R26 ;  /* 0x000000080408722b */ /* 0x000fd0000000001a */
[----:B------:R-:W-:Y:S02]  /*07a0*/  DFMA R2, R8, R2, R2 ;  /* 0x000000020802722b */ /* 0x000fe40000000002 */
[----:B------:R-:W-:-:S10]  /*07b0*/  DFMA R4, R4, R8, 1 ;  /* 0x3ff000000404742b */ /* 0x000fd40000000008 */
[----:B------:R-:W-:Y:S02]  /*07c0*/  FSEL R4, R4, R2, !P0 ;  /* 0x0000000204047208 */ /* 0x000fe40004000000 */
[----:B------:R-:W-:Y:S02]  /*07d0*/  FSEL R5, R5, R3, !P0 ;  /* 0x0000000305057208 */ /* 0x000fe40004000000 */
[----:B------:R-:W-:Y:S01]  /*07e0*/  LOP3.LUT P0, RZ, R0, 0x2, RZ, 0xc0, !PT ;  /* 0x0000000200ff7812 */ /* 0x000fe2000780c0ff */
[----:B------:R-:W-:-:S03]  /*07f0*/  @!P1 IMAD.MOV.U32 R0, RZ, RZ, 0x1 ;  /* 0x00000001ff009424 */ /* 0x000fc600078e00ff */
[----:B------:R-:W-:-:S10]  /*0800*/  DADD R2, RZ, -R4 ;  /* 0x00000000ff027229 */ /* 0x000fd40000000804 */
[----:B------:R-:W-:Y:S02]  /*0810*/  FSEL R4, R4, R2, !P0 ;  /* 0x0000000204047208 */ /* 0x000fe40004000000 */
[----:B------:R-:W-:Y:S01]  /*0820*/  FSEL R5, R5, R3, !P0 ;  /* 0x0000000305057208 */ /* 0x000fe20004000000 */
[----:B------:R-:W-:-:S05]  /*0830*/  @!P1 DMUL R2, RZ, R6 ;  /* 0x00000006ff029228 */ /* 0x000fca0000000000 */
[----:B------:R-:W-:Y:S01]  /*0840*/  DMUL R12, R12, R4 ;  /* 0x000000040c0c7228 */ /* 0x000fe20000000000 */
[----:B------:R-:W-:Y:S10]  /*0850*/  @!P1 BRA `(.L_x_5) ;  /* 0x0000000000609947 */ /* 0x000ff40003800000 */
[----:B------:R-:W-:Y:S01]  /*0860*/  UMOV UR6, 0x6dc9c883 ;  /* 0x6dc9c88300067882 */ /* 0x000fe20000000000 */
[----:B------:R-:W-:Y:S01]  /*0870*/  UMOV UR7, 0x3fe45f30 ;  /* 0x3fe45f3000077882 */ /* 0x000fe20000000000 */
[C---:B------:R-:W-:Y:S01]  /*0880*/  DSETP.GE.AND P0, PT, |R6|.reuse, 2.14748364800000000000e+09, PT ;  /* 0x41e000000600742a */ /* 0x040fe20003f06200 */
[----:B------:R-:W-:Y:S01]  /*0890*/  BSSY.RECONVERGENT B1, `(.L_x_6) ;  /* 0x0000013000017945 */ /* 0x000fe20003800200 */
        /* <DEDUP_REMOVED lines=18> */
.L_x_7:
[----:B------:R-:W-:Y:S05]  /*09c0*/  BSYNC.RECONVERGENT B1 ;  /* 0x0000000000017941 */ /* 0x000fea0003800200 */
.L_x_6:
[----:B------:R-:W-:-:S07]  /*09d0*/  VIADD R0, R0, 0x1 ;  /* 0x0000000100007836 */ /* 0x000fce0000000000 */
.L_x_5:
[----:B------:R-:W-:Y:S05]  /*09e0*/  BSYNC.RECONVERGENT B0 ;  /* 0x0000000000007941 */ /* 0x000fea0003800200 */
.L_x_4:
        /* <DEDUP_REMOVED lines=29> */
[----:B------:R-:W-:-:S03]  /*0bc0*/  @!P1 IMAD.MOV.U32 R0, RZ, RZ, 0x1 ;  /* 0x00000001ff009424 */ /* 0x000fc600078e00ff */
[----:B------:R-:W-:-:S10]  /*0bd0*/  DADD R4, RZ, -R8 ;  /* 0x00000000ff047229 */ /* 0x000fd40000000808 */
[----:B------:R-:W-:Y:S02]  /*0be0*/  FSEL R10, R8, R4, !P0 ;  /* 0x00000004080a7208 */ /* 0x000fe40004000000 */
[----:B------:R-:W-:Y:S01]  /*0bf0*/  FSEL R11, R9, R5, !P0 ;  /* 0x00000005090b7208 */ /* 0x000fe20004000000 */
[----:B------:R-:W-:Y:S06]  /*0c00*/  @!P1 BRA `(.L_x_9) ;  /* 0x0000000000609947 */ /* 0x000fec0003800000 */
        /* <DEDUP_REMOVED lines=22> */
.L_x_11:
[----:B------:R-:W-:Y:S05]  /*0d70*/  BSYNC.RECONVERGENT B1 ;  /* 0x0000000000017941 */ /* 0x000fea0003800200 */
.L_x_10:
[----:B------:R-:W-:-:S07]  /*0d80*/  VIADD R0, R0, 0x1 ;  /* 0x0000000100007836 */ /* 0x000fce0000000000 */
.L_x_9:
[----:B------:R-:W-:Y:S05]  /*0d90*/  BSYNC.RECONVERGENT B0 ;  /* 0x0000000000007941 */ /* 0x000fea0003800200 */
.L_x_8:
        /* <DEDUP_REMOVED lines=9> */
[----:B------:R-:W-:-:S02]  /*0e30*/  IMAD.MOV.U32 R16, RZ, RZ, 0x20fd8164 ;  /* 0x20fd8164ff107424 */ /* 0x000fc400078e00ff */
[----:B------:R-:W-:Y:S01]  /*0e40*/  IMAD.MOV.U32 R17, RZ, RZ, 0x3da8ff83 ;  /* 0x3da8ff83ff117424 */ /* 0x000fe200078e00ff */
[----:B------:R-:W-:Y:S01]  /*0e50*/  ISETP.NE.U32.AND P0, PT, R8, 0x1, PT ;  /* 0x000000010800780c */ /* 0x000fe20003f05070 */
[----:B------:R-:W-:-:S03]  /*0e60*/  DMUL R8, R2, R2 ;  /* 0x0000000202087228 */ /* 0x000fc60000000000 */
[----:B------:R-:W-:Y:S02]  /*0e70*/  FSEL R16, R16, -8.06006814911005101289e+34, !P0 ;  /* 0xf9785eba10107808 */ /* 0x000fe40004000000 */
[----:B------:R-:W-:-:S06]  /*0e80*/  FSEL R17, -R17, 0.11223486810922622681, !P0 ;  /* 0x3de5db6511117808 */ /* 0x000fcc0004000100 */
[----:B--2---:R-:W-:-:S08]  /*0e90*/  DFMA R4, R8, R16, R4 ;  /* 0x000000100804722b */ /* 0x004fd00000000004 */
[C---:B------:R-:W-:Y:S01]  /*0ea0*/  DFMA R4, R8.reuse, R4, R6 ;  /* 0x000000040804722b */ /* 0x040fe20000000006 */
[----:B------:R-:W0:Y:S07]  /*0eb0*/  LDC.64 R6, c[0x0][0x390] ;  /* 0x0000e400ff067b82 */ /* 0x000e2e0000000a00 */
[----:B---3--:R-:W-:-:S08]  /*0ec0*/  DFMA R4, R8, R4, R20 ;  /* 0x000000040804722b */ /* 0x008fd00000000014 */
[----:B------:R-:W-:-:S08]  /*0ed0*/  DFMA R4, R8, R4, R22 ;  /* 0x000000040804722b */ /* 0x000fd00000000016 */
[----:B----4-:R-:W-:Y:S01]  /*0ee0*/  DFMA R4, R8, R4, R24 ;  /* 0x000000040804722b */ /* 0x010fe20000000018 */
[----:B0-----:R-:W-:-:S07]  /*0ef0*/  IMAD.WIDE R18, R18, 0x8, R6 ;  /* 0x0000000812127825 */ /* 0x001fce00078e0206 */
[----:B------:R-:W-:-:S08]  /*0f00*/  DFMA R4, R8, R4, R26 ;  /* 0x000000040804722b */ /* 0x000fd0000000001a */
[----:B------:R-:W-:Y:S02]  /*0f10*/  DFMA R2, R4, R2, R2 ;  /* 0x000000020402722b */ /* 0x000fe40000000002 */
[----:B------:R-:W-:-:S10]  /*0f20*/  DFMA R4, R8, R4, 1 ;  /* 0x3ff000000804742b */ /* 0x000fd40000000004 */
[----:B------:R-:W-:Y:S02]  /*0f30*/  FSEL R4, R4, R2, !P0 ;  /* 0x0000000204047208 */ /* 0x000fe40004000000 */
[----:B------:R-:W-:Y:S02]  /*0f40*/  FSEL R5, R5, R3, !P0 ;  /* 0x0000000305057208 */ /* 0x000fe40004000000 */
[----:B------:R-:W-:-:S04]  /*0f50*/  LOP3.LUT P0, RZ, R0, 0x2, RZ, 0xc0, !PT ;  /* 0x0000000200ff7812 */ /* 0x000fc8000780c0ff */
[----:B------:R-:W-:-:S10]  /*0f60*/  DADD R2, RZ, -R4 ;  /* 0x00000000ff027229 */ /* 0x000fd40000000804 */
[----:B------:R-:W-:Y:S02]  /*0f70*/  FSEL R2, R4, R2, !P0 ;  /* 0x0000000204027208 */ /* 0x000fe40004000000 */
[----:B------:R-:W-:-:S06]  /*0f80*/  FSEL R3, R5, R3, !P0 ;  /* 0x0000000305037208 */ /* 0x000fcc0004000000 */
[----:B------:R-:W-:-:S07]  /*0f90*/  DFMA R10, R10, R2, R12 ;  /* 0x000000020a0a722b */ /* 0x000fce000000000c */
[----:B------:R-:W-:Y:S01]  /*0fa0*/  STG.E.64 desc[UR4][R18.64], R10 ;  /* 0x0000000a12007986 */ /* 0x000fe2000c101b04 */
[----:B------:R-:W-:Y:S05]  /*0fb0*/  EXIT ;  /* 0x000000000000794d */ /* 0x000fea0003800000 */
        .type           $_Z8sumvec_dPdS_S_i$__internal_trig_reduction_slowpathd,@function
        .size           $_Z8sumvec_dPdS_S_i$__internal_trig_reduction_slowpathd,(.L_x_20 - $_Z8sumvec_dPdS_S_i$__internal_trig_reduction_slowpathd)
$_Z8sumvec_dPdS_S_i$__internal_trig_reduction_slowpathd:
[----:B------:R-:W-:Y:S01]  /*0fc0*/  SHF.R.U32.HI R16, RZ, 0x14, R17 ;  /* 0x00000014ff107819 */ /* 0x000fe20000011611 */
[----:B------:R-:W-:-:S03]  /*0fd0*/  IMAD.MOV.U32 R2, RZ, RZ, RZ ;  /* 0x000000ffff027224 */ /* 0x000fc600078e00ff */
[----:B------:R-:W-:-:S04]  /*0fe0*/  LOP3.LUT R3, R16, 0x7ff, RZ, 0xc0, !PT ;  /* 0x000007ff10037812 */ /* 0x000fc800078ec0ff */
[----:B------:R-:W-:-:S13]  /*0ff0*/  ISETP.NE.AND P0, PT, R3, 0x7ff, PT ;  /* 0x000007ff0300780c */ /* 0x000fda0003f05270 */
[----:B------:R-:W-:Y:S05]  /*1000*/  @!P0 BRA `(.L_x_12) ;  /* 0x00000008006c8947 */ /* 0x000fea0003800000 */
[----:B------:R-:W-:Y:S01]  /*1010*/  VIADD R2, R3, 0xfffffc00 ;  /* 0xfffffc0003027836 */ /* 0x000fe20000000000 */
[----:B------:R-:W-:Y:S01]  /*1020*/  BSSY.RECONVERGENT B2, `(.L_x_13) ;  /* 0x0000035000027945 */ /* 0x000fe20003800200 */
[----:B------:R-:W-:-:S03]  /*1030*/  CS2R R8, SRZ ;  /* 0x0000000000087805 */ /* 0x000fc6000001ff00 */
[----:B------:R-:W-:Y:S02]  /*1040*/  SHF.R.U32.HI R14, RZ, 0x6, R2 ;  /* 0x00000006ff0e7819 */ /* 0x000fe40000011602 */
[----:B------:R-:W-:Y:S02]  /*1050*/  ISETP.GE.U32.AND P0, PT, R2, 0x80, PT ;  /* 0x000000800200780c */ /* 0x000fe40003f06070 */
[C---:B------:R-:W-:Y:S02]  /*1060*/  IADD3 R2, PT, PT, -R14.reuse, 0x13, RZ ;  /* 0x000000130e027810 */ /* 0x040fe40007ffe1ff */
[----:B------:R-:W-:Y:S02]  /*1070*/  IADD3 R4, PT, PT, -R14, 0xf, RZ ;  /* 0x0000000f0e047810 */ /* 0x000fe40007ffe1ff */
[----:B------:R-:W-:-:S04]  /*1080*/  SEL R5, R2, 0x12, P0 ;  /* 0x0000001202057807 */ /* 0x000fc80000000000 */
[----:B------:R-:W-:-:S13]  /*1090*/  ISETP.GE.AND P0, PT, R4, R5, PT ;  /* 0x000000050400720c */ /* 0x000fda0003f06270 */
[----:B------:R-:W-:Y:S05]  /*10a0*/  @P0 BRA `(.L_x_14) ;  /* 0x0000000000b00947 */ /* 0x000fea0003800000 */
[----:B------:R-:W0:Y:S01]  /*10b0*/  LDC.64 R2, c[0x0][0x358] ;  /* 0x0000d600ff027b82 */ /* 0x000e220000000a00 */
[C---:B------:R-:W-:Y:S01]  /*10c0*/  SHF.L.U64.HI R21, R0.reuse, 0xb, R17 ;  /* 0x0000000b00157819 */ /* 0x040fe20000010211 */
[----:B------:R-:W-:Y:S01]  /*10d0*/  BSSY.RECONVERGENT B3, `(.L_x_15) ;  /* 0x0000023000037945 */ /* 0x000fe20003800200 */
[----:B------:R-:W-:Y:S01]  /*10e0*/  IMAD.SHL.U32 R15, R0, 0x800, RZ ;  /* 0x00000800000f7824 */ /* 0x000fe200078e00ff */
[----:B------:R-:W-:Y:S01]  /*10f0*/  IADD3 R14, PT, PT, RZ, -R14, -R5 ;  /* 0x8000000eff0e7210 */ /* 0x000fe20007ffe805 */
[----:B------:R-:W-:Y:S01]  /*1100*/  IMAD.MOV.U32 R0, RZ, RZ, R4 ;  /* 0x000000ffff007224 */ /* 0x000fe200078e0004 */
[----:B------:R-:W-:Y:S01]  /*1110*/  CS2R R8, SRZ ;  /* 0x0000000000087805 */ /* 0x000fe2000001ff00 */
[----:B------:R-:W-:Y:S01]  /*1120*/  IMAD.MOV.U32 R19, RZ, RZ, RZ ;  /* 0x000000ffff137224 */ /* 0x000fe200078e00ff */
[----:B------:R-:W-:-:S07]  /*1130*/  LOP3.LUT R21, R21, 0x80000000, RZ, 0xfc, !PT ;  /* 0x8000000015157812 */ /* 0x000fce00078efcff */
.L_x_16:
[----:B------:R-:W1:Y:S01]  /*1140*/  LDC.64 R4, c[0x4][RZ] ;  /* 0x01000000ff047b82 */ /* 0x000e620000000a00 */
[----:B0-----:R-:W-:Y:S02]  /*1150*/  R2UR UR6, R2 ;  /* 0x00000000020672ca */ /* 0x001fe400000e0000 */
[----:B------:R-:W-:Y:S01]  /*1160*/  R2UR UR7, R3 ;  /* 0x00000000030772ca */ /* 0x000fe200000e0000 */
[----:B-1----:R-:W-:-:S12]  /*1170*/  IMAD.WIDE R24, R0, 0x8, R4 ;  /* 0x0000000800187825 */ /* 0x002fd800078e0204 */
[----:B------:R-:W2:Y:S01]  /*1180*/  LDG.E.64.CONSTANT R4, desc[UR6][R24.64] ;  /* 0x0000000618047981 */ /* 0x000ea2000c1e9b00 */
[----:B------:R-:W-:Y:S02]  /*1190*/  VIADD R14, R14, 0x1 ;  /* 0x000000010e0e7836 */ /* 0x000fe40000000000 */
[----:B------:R-:W-:Y:S02]  /*11a0*/  VIADD R0, R0, 0x1 ;  /* 0x0000000100007836 */ /* 0x000fe40000000000 */
[----:B--2---:R-:W-:-:S04]  /*11b0*/  IMAD.WIDE.U32 R8, P2, R4, R15, R8 ;  /* 0x0000000f04087225 */ /* 0x004fc80007840008 */
[C---:B------:R-:W-:Y:S02]  /*11c0*/  IMAD R23, R4.reuse, R21, RZ ;  /* 0x0000001504177224 */ /* 0x040fe400078e02ff */
[----:B------:R-:W-:Y:S02]  /*11d0*/  IMAD R22, R5, R15, RZ ;  /* 0x0000000f05167224 */ /* 0x000fe400078e02ff */
[----:B------:R-:W-:Y:S01]  /*11e0*/  IMAD.HI.U32 R4, R4, R21, RZ ;  /* 0x0000001504047227 */ /* 0x000fe200078e00ff */
[----:B------:R-:W-:-:S03]  /*11f0*/  IADD3 R9, P0, PT, R23, R9, RZ ;  /* 0x0000000917097210 */ /* 0x000fc60007f1e0ff */
[----:B------:R-:W-:Y:S01]  /*1200*/  IMAD.X R25, RZ, RZ, R4, P2 ;  /* 0x000000ffff197224 */ /* 0x000fe200010e0604 */
[----:B------:R-:W-:Y:S01]  /*1210*/  IADD3 R9, P1, PT, R22, R9, RZ ;  /* 0x0000000916097210 */ /* 0x000fe20007f3e0ff */
[----:B------:R-:W-:-:S04]  /*1220*/  IMAD.HI.U32 R22, R5, R15, RZ ;  /* 0x0000000f05167227 */ /* 0x000fc800078e00ff */
[----:B------:R-:W-:Y:S01]  /*1230*/  IMAD.HI.U32 R4, R5, R21, RZ ;  /* 0x0000001505047227 */ /* 0x000fe200078e00ff */
[----:B------:R-:W-:-:S03]  /*1240*/  IADD3.X R22, P0, PT, R22, R25, RZ, P0, !PT ;  /* 0x0000001916167210 */ /* 0x000fc6000071e4ff */
[----:B------:R-:W-:Y:S02]  /*1250*/  IMAD R5, R5, R21, RZ ;  /* 0x0000001505057224 */ /* 0x000fe400078e02ff */
[----:B------:R-:W-:Y:S01]  /*1260*/  IMAD.X R4, RZ, RZ, R4, P0 ;  /* 0x000000ffff047224 */ /* 0x000fe200000e0604 */
[----:B------:R-:W-:Y:S01]  /*1270*/  ISETP.NE.AND P0, PT, R14, -0xf, PT ;  /* 0xfffffff10e00780c */ /* 0x000fe20003f05270 */
[----:B------:R-:W-:Y:S01]  /*1280*/  IMAD R23, R19, 0x8, R1 ;  /* 0x0000000813177824 */ /* 0x000fe200078e0201 */
[----:B------:R-:W-:Y:S01]  /*1290*/  IADD3.X R22, P1, PT, R5, R22, RZ, P1, !PT ;  /* 0x0000001605167210 */ /* 0x000fe20000f3e4ff */
[----:B------:R-:W-:-:S03]  /*12a0*/  VIADD R19, R19, 0x1 ;  /* 0x0000000113137836 */ /* 0x000fc60000000000 */
[----:B------:R0:W-:Y:S01]  /*12b0*/  STL.64 [R23], R8 ;  /* 0x0000000817007387 */ /* 0x0001e20000100a00 */
[----:B------:R-:W-:Y:S02]  /*12c0*/  IMAD.X R5, RZ, RZ, R4, P1 ;  /* 0x000000ffff057224 */ /* 0x000fe400008e0604 */
[----:B0-----:R-:W-:Y:S02]  /*12d0*/  IMAD.MOV.U32 R8, RZ, RZ, R22 ;  /* 0x000000ffff087224 */ /* 0x001fe400078e0016 */
[----:B------:R-:W-:Y:S02]  /*12e0*/  IMAD.MOV.U32 R9, RZ, RZ, R5 ;  /* 0x000000ffff097224 */ /* 0x000fe400078e0005 */
[----:B------:R-:W-:Y:S05]  /*12f0*/  @P0 BRA `(.L_x_16) ;  /* 0xfffffffc00900947 */ /* 0x000fea000383ffff */
[----:B------:R-:W-:Y:S05]  /*1300*/  BSYNC.RECONVERGENT B3 ;  /* 0x0000000000037941 */ /* 0x000fea0003800200 */
.L_x_15:
[----:B------:R-:W-:-:S05]  /*1310*/  LOP3.LUT R0, R16, 0x7ff, RZ, 0xc0, !PT ;  /* 0x000007ff10007812 */ /* 0x000fca00078ec0ff */
[----:B------:R-:W-:-:S05]  /*1320*/  VIADD R0, R0, 0xfffffc00 ;  /* 0xfffffc0000007836 */ /* 0x000fca0000000000 */
[----:B------:R-:W-:Y:S02]  /*1330*/  SHF.R.U32.HI R2, RZ, 0x6, R0 ;  /* 0x00000006ff027819 */ /* 0x000fe40000011600 */
[----:B------:R-:W-:Y:S02]  /*1340*/  ISETP.GE.U32.AND P0, PT, R0, 0x80, PT ;  /* 0x000000800000780c */ /* 0x000fe40003f06070 */
[----:B------:R-:W-:-:S04]  /*1350*/  IADD3 R2, PT, PT, -R2, 0x13, RZ ;  /* 0x0000001302027810 */ /* 0x000fc80007ffe1ff */
[----:B------:R-:W-:-:S07]  /*1360*/  SEL R4, R2, 0x12, P0 ;  /* 0x0000001202047807 */ /* 0x000fce0000000000 */
.L_x_14:
[----:B------:R-:W-:Y:S05]  /*1370*/  BSYNC.RECONVERGENT B2 ;  /* 0x0000000000027941 */ /* 0x000fea0003800200 */
.L_x_13:
[C---:B------:R-:W-:Y:S02]  /*1380*/  LOP3.LUT R0, R16.reuse, 0x7ff, RZ, 0xc0, !PT ;  /* 0x000007ff10007812 */ /* 0x040fe400078ec0ff */
[----:B------:R-:W-:-:S03]  /*1390*/  LOP3.LUT P0, R23, R16, 0x3f, RZ, 0xc0, !PT ;  /* 0x0000003f10177812 */ /* 0x000fc6000780c0ff */
[----:B------:R-:W-:-:S05]  /*13a0*/  VIADD R0, R0, 0xfffffc00 ;  /* 0xfffffc0000007836 */ /* 0x000fca0000000000 */
[----:B------:R-:W-:-:S05]  /*13b0*/  SHF.R.U32.HI R3, RZ, 0x6, R0 ;  /* 0x00000006ff037819 */ /* 0x000fca0000011600 */
[----:B------:R-:W-:-:S04]  /*13c0*/  IMAD.IADD R0, R3, 0x1, R4 ;  /* 0x0000000103007824 */ /* 0x000fc800078e0204 */
[----:B------:R-:W-:-:S05]  /*13d0*/  IMAD.U32 R25, R0, 0x8, R1 ;  /* 0x0000000800197824 */ /* 0x000fca00078e0001 */
[----:B------:R0:W-:Y:S04]  /*13e0*/  STL.64 [R25+-0x78], R8 ;  /* 0xffff880819007387 */ /* 0x0001e80000100a00 */
[----:B------:R-:W2:Y:S04]  /*13f0*/  @P0 LDL.64 R14, [R1+0x8] ;  /* 0x00000800010e0983 */ /* 0x000ea80000100a00 */
[----:B------:R-:W3:Y:S04]  /*1400*/  LDL.64 R4, [R1+0x10] ;  /* 0x0000100001047983 */ /* 0x000ee80000100a00 */
[----:B------:R-:W4:Y:S01]  /*1410*/  LDL.64 R2, [R1+0x18] ;  /* 0x0000180001027983 */ /* 0x000f220000100a00 */
[----:B------:R-:W-:Y:S01]  /*1420*/  BSSY.RECONVERGENT B2, `(.L_x_17) ;  /* 0x0000035000027945 */ /* 0x000fe20003800200 */
[----:B--2---:R-:W-:-:S02]  /*1430*/  @P0 SHF.R.U64 R14, R14, 0x1, R15 ;  /* 0x000000010e0e0819 */ /* 0x004fc4000000120f */
[----:B------:R-:W-:Y:S02]  /*1440*/  @P0 SHF.R.U32.HI R16, RZ, 0x1, R15 ;  /* 0x00000001ff100819 */ /* 0x000fe4000001160f */
[----:B------:R-:W-:Y:S02]  /*1450*/  @P0 LOP3.LUT R15, R23, 0x3f, RZ, 0x3c, !PT ;  /* 0x0000003f170f0812 */ /* 0x000fe400078e3cff */
[----:B---3--:R-:W-:Y:S02]  /*1460*/  @P0 SHF.L.U32 R19, R4, R23, RZ ;  /* 0x0000001704130219 */ /* 0x008fe400000006ff */
[----:B0-----:R-:W-:Y:S02]  /*1470*/  @P0 SHF.R.U64 R8, R14, R15, R16 ;  /* 0x0000000f0e080219 */ /* 0x001fe40000001210 */
[--C-:B------:R-:W-:Y:S02]  /*1480*/  @P0 SHF.R.U32.HI R0, RZ, 0x1, R5.reuse ;  /* 0x00000001ff000819 */ /* 0x100fe40000011605 */
[----:B------:R-:W-:-:S02]  /*1490*/  @P0 SHF.R.U64 R21, R4, 0x1, R5 ;  /* 0x0000000104150819 */ /* 0x000fc40000001205 */
[----:B------:R-:W-:Y:S02]  /*14a0*/  @P0 SHF.L.U64.HI R22, R4, R23, R5 ;  /* 0x0000001704160219 */ /* 0x000fe40000010205 */
[----:B------:R-:W-:Y:S02]  /*14b0*/  @P0 SHF.R.U32.HI R9, RZ, R15, R16 ;  /* 0x0000000fff090219 */ /* 0x000fe40000011610 */
[----:B------:R-:W-:Y:S02]  /*14c0*/  @P0 LOP3.LUT R4, R19, R8, RZ, 0xfc, !PT ;  /* 0x0000000813040212 */ /* 0x000fe400078efcff */
[----:B----4-:R-:W-:Y:S02]  /*14d0*/  @P0 SHF.L.U32 R14, R2, R23, RZ ;  /* 0x00000017020e0219 */ /* 0x010fe400000006ff */
[----:B------:R-:W-:Y:S02]  /*14e0*/  @P0 SHF.R.U64 R21, R21, R15, R0 ;  /* 0x0000000f15150219 */ /* 0x000fe40000001200 */
[----:B------:R-:W-:Y:S01]  /*14f0*/  @P0 LOP3.LUT R5, R22, R9, RZ, 0xfc, !PT ;  /* 0x0000000916050212 */ /* 0x000fe200078efcff */
[----:B------:R-:W-:Y:S01]  /*1500*/  IMAD.SHL.U32 R9, R4, 0x4, RZ ;  /* 0x0000000404097824 */ /* 0x000fe200078e00ff */
[----:B------:R-:W-:-:S02]  /*1510*/  @P0 SHF.L.U64.HI R23, R2, R23, R3 ;  /* 0x0000001702170219 */ /* 0x000fc40000010203 */
[----:B------:R-:W-:Y:S02]  /*1520*/  @P0 SHF.R.U32.HI R0, RZ, R15, R0 ;  /* 0x0000000fff000219 */ /* 0x000fe40000011600 */
[----:B------:R-:W-:Y:S02]  /*1530*/  @P0 LOP3.LUT R2, R14, R21, RZ, 0xfc, !PT ;  /* 0x000000150e020212 */ /* 0x000fe400078efcff */
[----:B------:R-:W-:Y:S02]  /*1540*/  SHF.L.U64.HI R4, R4, 0x2, R5 ;  /* 0x0000000204047819 */ /* 0x000fe40000010205 */
[----:B------:R-:W-:Y:S02]  /*1550*/  @P0 LOP3.LUT R3, R23, R0, RZ, 0xfc, !PT ;  /* 0x0000000017030212 */ /* 0x000fe400078efcff */
[----:B------:R-:W-:Y:S02]  /*1560*/  SHF.L.W.U32.HI R5, R5, 0x2, R2 ;  /* 0x0000000205057819 */ /* 0x000fe40000010e02 */
[----:B------:R-:W-:-:S02]  /*1570*/  IADD3 RZ, P0, PT, RZ, -R9, RZ ;  /* 0x80000009ffff7210 */ /* 0x000fc40007f1e0ff */
[----:B------:R-:W-:Y:S02]  /*1580*/  LOP3.LUT R0, RZ, R4, RZ, 0x33, !PT ;  /* 0x00000004ff007212 */ /* 0x000fe400078e33ff */
[----:B------:R-:W-:Y:S02]  /*1590*/  SHF.L.W.U32.HI R2, R2, 0x2, R3 ;  /* 0x0000000202027819 */ /* 0x000fe40000010e03 */
[----:B------:R-:W-:Y:S02]  /*15a0*/  LOP3.LUT R8, RZ, R5, RZ, 0x33, !PT ;  /* 0x00000005ff087212 */ /* 0x000fe400078e33ff */
[----:B------:R-:W-:Y:S02]  /*15b0*/  IADD3.X R15, P0, PT, RZ, R0, RZ, P0, !PT ;  /* 0x00000000ff0f7210 */ /* 0x000fe4000071e4ff */
[----:B------:R-:W-:Y:S02]  /*15c0*/  LOP3.LUT R14, RZ, R2, RZ, 0x33, !PT ;  /* 0x00000002ff0e7212 */ /* 0x000fe400078e33ff */
[----:B------:R-:W-:-:S02]  /*15d0*/  IADD3.X R0, P1, PT, RZ, R8, RZ, P0, !PT ;  /* 0x00000008ff007210 */ /* 0x000fc4000073e4ff */
[----:B------:R-:W-:-:S03]  /*15e0*/  ISETP.GT.U32.AND P2, PT, R5, -0x1, PT ;  /* 0xffffffff0500780c */ /* 0x000fc60003f44070 */
[----:B------:R-:W-:Y:S01]  /*15f0*/  IMAD.X R19, RZ, RZ, R14, P1 ;  /* 0x000000ffff137224 */ /* 0x000fe200008e060e */
[----:B------:R-:W-:-:S04]  /*1600*/  ISETP.GT.AND.EX P0, PT, R2, -0x1, PT, P2 ;  /* 0xffffffff0200780c */ /* 0x000fc80003f04320 */
[----:B------:R-:W-:Y:S02]  /*1610*/  SEL R8, R2, R19, P0 ;  /* 0x0000001302087207 */ /* 0x000fe40000000000 */
[----:B------:R-:W-:Y:S02]  /*1620*/  SEL R19, R5, R0, P0 ;  /* 0x0000000005137207 */ /* 0x000fe40000000000 */
[----:B------:R-:W-:Y:S02]  /*1630*/  ISETP.NE.U32.AND P1, PT, R8, RZ, PT ;  /* 0x000000ff0800720c */ /* 0x000fe40003f25070 */
[----:B------:R-:W-:Y:S02]  /*1640*/  SEL R16, R4, R15, P0 ;  /* 0x0000000f04107207 */ /* 0x000fe40000000000 */
[----:B------:R-:W-:Y:S01]  /*1650*/  SEL R5, R19, R8, !P1 ;  /* 0x0000000813057207 */ /* 0x000fe20004800000 */
[----:B------:R-:W-:-:S05]  /*1660*/  @!P0 IMAD.MOV R9, RZ, RZ, -R9 ;  /* 0x000000ffff098224 */ /* 0x000fca00078e0a09 */
[----:B------:R-:W0:Y:S02]  /*1670*/  FLO.U32 R5, R5 ;  /* 0x0000000500057300 */ /* 0x000e2400000e0000 */
[C---:B0-----:R-:W-:Y:S02]  /*1680*/  IADD3 R14, PT, PT, -R5.reuse, 0x1f, RZ ;  /* 0x0000001f050e7810 */ /* 0x041fe40007ffe1ff */
[----:B------:R-:W-:-:S03]  /*1690*/  IADD3 R0, PT, PT, -R5, 0x3f, RZ ;  /* 0x0000003f05007810 */ /* 0x000fc60007ffe1ff */
[----:B------:R-:W-:-:S05]  /*16a0*/  @P1 IMAD.MOV R0, RZ, RZ, R14 ;  /* 0x000000ffff001224 */ /* 0x000fca00078e020e */
[----:B------:R-:W-:-:S13]  /*16b0*/  ISETP.NE.AND P1, PT, R0, RZ, PT ;  /* 0x000000ff0000720c */ /* 0x000fda0003f25270 */
[----:B------:R-:W-:Y:S05]  /*16c0*/  @!P1 BRA `(.L_x_18) ;  /* 0x0000000000289947 */ /* 0x000fea0003800000 */
[C---:B------:R-:W-:Y:S02]  /*16d0*/  LOP3.LUT R4, R0.reuse, 0x3f, RZ, 0xc0, !PT ;  /* 0x0000003f00047812 */ /* 0x040fe400078ec0ff */
[--C-:B------:R-:W-:Y:S02]  /*16e0*/  SHF.R.U64 R14, R9, 0x1, R16.reuse ;  /* 0x00000001090e7819 */ /* 0x100fe40000001210 */
[----:B------:R-:W-:Y:S02]  /*16f0*/  SHF.R.U32.HI R16, RZ, 0x1, R16 ;  /* 0x00000001ff107819 */ /* 0x000fe40000011610 */
[----:B------:R-:W-:Y:S02]  /*1700*/  LOP3.LUT R5, R0, 0x3f, RZ, 0xc, !PT ;  /* 0x0000003f00057812 */ /* 0x000fe400078e0cff */
[CC--:B------:R-:W-:Y:S02]  /*1710*/  SHF.L.U64.HI R8, R19.reuse, R4.reuse, R8 ;  /* 0x0000000413087219 */ /* 0x0c0fe40000010208 */
[----:B------:R-:W-:-:S02]  /*1720*/  SHF.L.U32 R4, R19, R4, RZ ;  /* 0x0000000413047219 */ /* 0x000fc400000006ff */
[-CC-:B------:R-:W-:Y:S02]  /*1730*/  SHF.R.U64 R19, R14, R5.reuse, R16.reuse ;  /* 0x000000050e137219 */ /* 0x180fe40000001210 */
[----:B------:R-:W-:Y:S02]  /*1740*/  SHF.R.U32.HI R5, RZ, R5, R16 ;  /* 0x00000005ff057219 */ /* 0x000fe40000011610 */
[----:B------:R-:W-:Y:S02]  /*1750*/  LOP3.LUT R19, R4, R19, RZ, 0xfc, !PT ;  /* 0x0000001304137212 */ /* 0x000fe400078efcff */
[----:B------:R-:W-:-:S07]  /*1760*/  LOP3.LUT R8, R8, R5, RZ, 0xfc, !PT ;  /* 0x0000000508087212 */ /* 0x000fce00078efcff */
.L_x_18:
[----:B------:R-:W-:Y:S05]  /*1770*/  BSYNC.RECONVERGENT B2 ;  /* 0x0000000000027941 */ /* 0x000fea0003800200 */
.L_x_17:
[----:B------:R-:W-:-:S04]  /*1780*/  IMAD.WIDE.U32 R14, R19, 0x2168c235, RZ ;  /* 0x2168c235130e7825 */ /* 0x000fc800078e00ff */
[----:B------:R-:W-:Y:S01]  /*1790*/  IMAD.MOV.U32 R4, RZ, RZ, R15 ;  /* 0x000000ffff047224 */ /* 0x000fe200078e000f */
[----:B------:R-:W-:Y:S01]  /*17a0*/  IADD3 RZ, P1, PT, R14, R14, RZ ;  /* 0x0000000e0eff7210 */ /* 0x000fe20007f3e0ff */
[----:B------:R-:W-:Y:S02]  /*17b0*/  IMAD.MOV.U32 R5, RZ, RZ, RZ ;  /* 0x000000ffff057224 */ /* 0x000fe400078e00ff */
[----:B------:R-:W-:-:S04]  /*17c0*/  IMAD.HI.U32 R9, R8, -0x36f0255e, RZ ;  /* 0xc90fdaa208097827 */ /* 0x000fc800078e00ff */
[----:B------:R-:W-:-:S04]  /*17d0*/  IMAD.WIDE.U32 R4, R19, -0x36f0255e, R4 ;  /* 0xc90fdaa213047825 */ /* 0x000fc800078e0004 */
[C---:B------:R-:W-:Y:S02]  /*17e0*/  IMAD R15, R8.reuse, -0x36f0255e, RZ ;  /* 0xc90fdaa2080f7824 */ /* 0x040fe400078e02ff */
[----:B------:R-:W-:-:S04]  /*17f0*/  IMAD.WIDE.U32 R4, P2, R8, 0x2168c235, R4 ;  /* 0x2168c23508047825 */ /* 0x000fc80007840004 */
[----:B------:R-:W-:Y:S01]  /*1800*/  IMAD.X R8, RZ, RZ, R9, P2 ;  /* 0x000000ffff087224 */ /* 0x000fe200010e0609 */
[----:B------:R-:W-:Y:S02]  /*1810*/  IADD3 R5, P2, PT, R15, R5, RZ ;  /* 0x000000050f057210 */ /* 0x000fe40007f5e0ff */
[----:B------:R-:W-:Y:S02]  /*1820*/  IADD3.X RZ, P1, PT, R4, R4, RZ, P1, !PT ;  /* 0x0000000404ff7210 */ /* 0x000fe40000f3e4ff */
[C---:B------:R-:W-:Y:S01]  /*1830*/  ISETP.GT.U32.AND P3, PT, R5.reuse, RZ, PT ;  /* 0x000000ff0500720c */ /* 0x040fe20003f64070 */
[----:B------:R-:W-:Y:S01]  /*1840*/  IMAD.X R8, RZ, RZ, R8, P2 ;  /* 0x000000ffff087224 */ /* 0x000fe200010e0608 */
[----:B------:R-:W-:-:S04]  /*1850*/  IADD3.X R4, P2, PT, R5, R5, RZ, P1, !PT ;  /* 0x0000000505047210 */ /* 0x000fc80000f5e4ff */
[C---:B------:R-:W-:Y:S01]  /*1860*/  ISETP.GT.AND.EX P1, PT, R8.reuse, RZ, PT, P3 ;  /* 0x000000ff0800720c */ /* 0x040fe20003f24330 */
[----:B------:R-:W-:-:S03]  /*1870*/  IMAD.X R9, R8, 0x1, R8, P2 ;  /* 0x0000000108097824 */ /* 0x000fc600010e0608 */
[----:B------:R-:W-:Y:S02]  /*1880*/  SEL R5, R4, R5, P1 ;  /* 0x0000000504057207 */ /* 0x000fe40000800000 */
[----:B------:R-:W-:Y:S02]  /*1890*/  SEL R8, R9, R8, P1 ;  /* 0x0000000809087207 */ /* 0x000fe40000800000 */
[----:B------:R-:W-:Y:S02]  /*18a0*/  IADD3 R5, P2, PT, R5, 0x1, RZ ;  /* 0x0000000105057810 */ /* 0x000fe40007f5e0ff */
[----:B------:R-:W-:Y:S02]  /*18b0*/  SEL R9, RZ, 0xffffffff, !P1 ;  /* 0xffffffffff097807 */ /* 0x000fe40004800000 */
[----:B------:R-:W-:Y:S01]  /*18c0*/  LOP3.LUT P1, R4, R17, 0x80000000, RZ, 0xc0, !PT ;  /* 0x8000000011047812 */ /* 0x000fe2000782c0ff */
[----:B------:R-:W-:Y:S02]  /*18d0*/  IMAD.X R8, RZ, RZ, R8, P2 ;  /* 0x000000ffff087224 */ /* 0x000fe400010e0608 */
[----:B------:R-:W-:Y:S01]  /*18e0*/  IMAD.IADD R9, R9, 0x1, -R0 ;  /* 0x0000000109097824 */ /* 0x000fe200078e0a00 */
[----:B------:R-:W-:-:S02]  /*18f0*/  @!P0 LOP3.LUT R4, R4, 0x80000000, RZ, 0x3c, !PT ;  /* 0x8000000004048812 */ /* 0x000fc400078e3cff */
[----:B------:R-:W-:-:S04]  /*1900*/  SHF.R.U64 R5, R5, 0xa, R8 ;  /* 0x0000000a05057819 */ /* 0x000fc80000001208 */
[----:B------:R-:W-:-:S04]  /*1910*/  IADD3 R5, P2, PT, R5, 0x1, RZ ;  /* 0x0000000105057810 */ /* 0x000fc80007f5e0ff */
[----:B------:R-:W-:-:S04]  /*1920*/  LEA.HI.X R8, R8, RZ, RZ, 0x16, P2 ;  /* 0x000000ff08087211 */ /* 0x000fc800010fb4ff */
[--C-:B------:R-:W-:Y:S02]  /*1930*/  SHF.R.U64 R0, R5, 0x1, R8.reuse ;  /* 0x0000000105007819 */ /* 0x100fe40000001208 */
[----:B------:R-:W-:Y:S01]  /*1940*/  SHF.R.U32.HI R5, RZ, 0x1e, R3 ;  /* 0x0000001eff057819 */ /* 0x000fe20000011603 */
[----:B------:R-:W-:Y:S01]  /*1950*/  IMAD.SHL.U32 R3, R9, 0x100000, RZ ;  /* 0x0010000009037824 */ /* 0x000fe200078e00ff */
[----:B------:R-:W-:Y:S02]  /*1960*/  SHF.R.U32.HI R8, RZ, 0x1, R8 ;  /* 0x00000001ff087819 */ /* 0x000fe40000011608 */
[----:B------:R-:W-:Y:S02]  /*1970*/  IADD3 R0, P2, P3, RZ, RZ, R0 ;  /* 0x000000ffff007210 */ /* 0x000fe40007b5e000 */
[----:B------:R-:W-:Y:S02]  /*1980*/  LEA.HI R2, R2, R5, RZ, 0x1 ;  /* 0x0000000502027211 */ /* 0x000fe400078f08ff */
[----:B------:R-:W-:-:S03]  /*1990*/  IADD3.X R3, PT, PT, R3, 0x3fe00000, R8, P2, P3 ;  /* 0x3fe0000003037810 */ /* 0x000fc600017e6408 */
[----:B------:R-:W-:Y:S01]  /*19a0*/  @P1 IMAD.MOV R2, RZ, RZ, -R2 ;  /* 0x000000ffff021224 */ /* 0x000fe200078e0a02 */
[----:B------:R-:W-:-:S07]  /*19b0*/  LOP3.LUT R17, R3, R4, RZ, 0xfc, !PT ;  /* 0x0000000403117212 */ /* 0x000fce00078efcff */
.L_x_12:
[----:B------:R-:W-:Y:S02]  /*19c0*/  IMAD.MOV.U32 R21, RZ, RZ, 0x0 ;  /* 0x00000000ff157424 */ /* 0x000fe400078e00ff */
[----:B------:R-:W-:Y:S02]  /*19d0*/  IMAD.MOV.U32 R4, RZ, RZ, R2 ;  /* 0x000000ffff047224 */ /* 0x000fe400078e0002 */
[----:B------:R-:W-:Y:S02]  /*19e0*/  IMAD.MOV.U32 R2, RZ, RZ, R0 ;  /* 0x000000ffff027224 */ /* 0x000fe400078e0000 */
[----:B------:R-:W-:Y:S01]  /*19f0*/  IMAD.MOV.U32 R3, RZ, RZ, R17 ;  /* 0x000000ffff037224 */ /* 0x000fe200078e0011 */
[----:B------:R-:W-:Y:S06]  /*1a00*/  RET.REL.NODEC R20 `(_Z8sumvec_dPdS_S_i) ;  /* 0xffffffe4147c7950 */ /* 0x000fec0003c3ffff */
.L_x_19:
[----:B------:R-:W-:-:S00]  /*1a10*/  BRA `(.L_x_19) ;  /* 0xfffffffc00fc7947 */ /* 0x000fc0000383ffff */
[----:B------:R-:W-:-:S00]  /*1a20*/  NOP ;  /* 0x0000000000007918 */ /* 0x000fc00000000000 */
        /* <DEDUP_REMOVED lines=13> */
.L_x_20:


//--------------------- .nv.global.init           --------------------------
	.section	.nv.global.init,"aw",@progbits
	.align	16
.nv.global.init:
	.type		__cudart_sin_cos_coeffs,@object
	.size		__cudart_sin_cos_coeffs,(__cudart_i2opi_d - __cudart_sin_cos_coeffs)
__cudart_sin_cos_coeffs:
        /*0000*/ 	.byte	0x46, 0xd2, 0xb0, 0x2c, 0xf1, 0xe5, 0x5a, 0xbe, 0x92, 0xe3, 0xac, 0x69, 0xe3, 0x1d, 0xc7, 0x3e
        /*0010*/ 	.byte	0xa1, 0x62, 0xdb, 0x19, 0xa0, 0x01, 0x2a, 0xbf, 0x18, 0x08, 0x11, 0x11, 0x11, 0x11, 0x81, 0x3f
        /*0020*/ 	.byte	0x54, 0x55, 0x55, 0x55, 0x55, 0x55, 0xc5, 0xbf, 0x00, 0x00, 0x00, 0x00, 0x00, 0x00, 0x00, 0x00
        /*0030*/ 	.byte	0x00, 0x00, 0x00, 0x00, 0x00, 0x00, 0x00, 0x00, 0x64, 0x81, 0xfd, 0x20, 0x83, 0xff, 0xa8, 0xbd
        /*0040*/ 	.byte	0x28, 0x85, 0xef, 0xc1, 0xa7, 0xee, 0x21, 0x3e, 0xd9, 0xe6, 0x06, 0x8e, 0x4f, 0x7e, 0x92, 0xbe
        /*0050*/ 	.byte	0xe9, 0xbc, 0xdd, 0x19, 0xa0, 0x01, 0xfa, 0x3e, 0x47, 0x5d, 0xc1, 0x16, 0x6c, 0xc1, 0x56, 0xbf
        /*0060*/ 	.byte	0x51, 0x55, 0x55, 0x55, 0x55, 0x55, 0xa5, 0x3f, 0x00, 0x00, 0x00, 0x00, 0x00, 0x00, 0xe0, 0xbf
        /*0070*/ 	.byte	0x00, 0x00, 0x00, 0x00, 0x00, 0x00, 0xf0, 0x3f, 0x00, 0x00, 0x00, 0x00, 0x00, 0x00, 0x00, 0x00
	.type		__cudart_i2opi_d,@object
	.size		__cudart_i2opi_d,(.L_0 - __cudart_i2opi_d)
__cudart_i2opi_d:
        /* <DEDUP_REMOVED lines=9> */
.L_0:


//--------------------- .nv.shared.reserved.0     --------------------------
	.section	.nv.shared.reserved.0,"aw",@nobits
	.weak		__nv_reservedSMEM_offset_0_alias
	.size		__nv_reservedSMEM_offset_0_alias, 0, 64
	.other		__nv_reservedSMEM_offset_0_alias,@"STO_CUDA_RESERVED_SHARED STV_DEFAULT"
__nv_reservedSMEM_offset_0_alias:
	.zero		0
	.zero		64


//--------------------- .nv.constant0._Z8sumvec_dPdS_S_i --------------------------
	.section	.nv.constant0._Z8sumvec_dPdS_S_i,"a",@progbits
	.sectionflags	@""
	.align	4
.nv.constant0._Z8sumvec_dPdS_S_i:
	.zero		924


//--------------------- SYMBOLS --------------------------

	.type		.nv.reservedSmem.offset0,@object
	.size		.nv.reservedSmem.offset0,0x4
